	.target	sm_100a

	.elftype	@"ET_EXEC"


//--------------------- .note.nv.tkinfo           --------------------------
	.section	.note.nv.tkinfo,"",@"SHT_NOTE"
	.sectionflags	@"SHF_NOTE_NV_TKINFO"
	.tkinfo
        /*0018*/ 	.word	0x00000002
        /*0030*/ 	.string	""
        /*0030*/ 	.string	"ptxas"
        /*0030*/ 	.string	"Cuda compilation tools, release 13.0, V13.0.88"
        /*0030*/ 	.string	"Build cuda_13.0.r13.0/compiler.36424714_0"
        /*0030*/ 	.string	"-arch sm_100a -m 64 "



//--------------------- .note.nv.cuinfo           --------------------------
	.section	.note.nv.cuinfo,"",@"SHT_NOTE"
	.sectionflags	@"SHF_NOTE_NV_CUINFO"
        /*0018*/ 	.short	0x0002
        /*001a*/ 	.short	0x0064
        /*001c*/ 	.short	0x0082
	.zero		2


//--------------------- .nv.info                  --------------------------
	.section	.nv.info,"",@"SHT_CUDA_INFO"
	.align	4


	//----- nvinfo : EIATTR_REGCOUNT
	.align		4
        /*0000*/ 	.byte	0x04, 0x2f
        /*0002*/ 	.short	(.L_19 - .L_18)
	.align		4
.L_18:
        /*0004*/ 	.word	index@(_ZN7cutlass13device_kernelINS_4gemm6kernel13GemmUniversalIN4cute5tupleIJiiiiEEENS1_10collective13CollectiveMmaINS1_35MainloopSm100TmaUmmaWarpSpecializedILi3ELi2ELi4ENS5_IJNS4_1CILi1EEENSA_ILi2EEESB_EEEEENS5_IJNSA_ILi64EEENSA_ILi256EEENSA_ILi32EEEEEENS_10tfloat32_tENS5_IJlSB_lEEESJ_SK_NS4_8TiledMMAINS4_8MMA_AtomIJNS4_17SM100_MMA_TF32_SSISJ_SJ_fLi64ELi256ELNS4_4UMMA5MajorE0ELSP_0ELNSO_7ScaleInE0ELSQ_0EEEEEENS4_6LayoutINS5_IJSB_SB_SB_EEENS5_IJNSA_ILi0EEESV_SV_EEEEENS5_IJNS4_10UnderscoreESY_SY_EEEEENS4_23SM90_TMA_LOAD_MULTICASTENS4_14ComposedLayoutINS4_7SwizzleILi3ELi4ELi3EEENS4_18smem_ptr_flag_bitsILi32EEENST_INS5_IJNSA_ILi8EEESH_EEENS5_IJSH_SB_EEEEEEEvNS4_8identityENS4_13SM90_TMA_LOADES1B_vS1C_EENS_8epilogue10collective18CollectiveEpilogueINS1F_23Sm100TmaWarpSpecializedILi4ELi2ELi16ELb1ELb0EEEJSI_NS5_IJNST_ISF_SB_EENST_ISH_SB_EEEEESJ_SK_SJ_SK_NS1F_6fusion15FusionCallbacksIS1J_NS1N_17LinearCombinationISJ_fSJ_fLNS_15FloatRoundStyleE2EEESI_S1M_JEEENS4_5SM1004TMEM4LOAD26SM100_TMEM_LOAD_16dp128b8xES1D_S1B_NS4_17SM75_U32x4_LDSM_NENS4_14SM90_TMA_STOREES1B_NS4_17SM90_U32x4_STSM_NENS4_39AutoVectorizingCopyWithAssumedAlignmentILi128EEEEEEvvEEEEvNT_6ParamsE)
        /*0008*/ 	.word	0x00000060


	//----- nvinfo : EIATTR_FRAME_SIZE
	.align		4
.L_19:
        /*000c*/ 	.byte	0x04, 0x11
        /*000e*/ 	.short	(.L_21 - .L_20)
	.align		4
.L_20:
        /*0010*/ 	.word	index@($__internal_2_$__cuda_sm10x_tcgen05_guardrail_trap_unallocated_columns_being_dealloced)
        /*0014*/ 	.word	0x00000000


	//----- nvinfo : EIATTR_FRAME_SIZE
	.align		4
.L_21:
        /*0018*/ 	.byte	0x04, 0x11
        /*001a*/ 	.short	(.L_23 - .L_22)
	.align		4
.L_22:
        /*001c*/ 	.word	index@($__internal_1_$__cuda_sm10x_tcgen05_guardrail_trap_phase_invalid_during_alloc)
        /*0020*/ 	.word	0x00000000


	//----- nvinfo : EIATTR_FRAME_SIZE
	.align		4
.L_23:
        /*0024*/ 	.byte	0x04, 0x11
        /*0026*/ 	.short	(.L_25 - .L_24)
	.align		4
.L_24:
        /*0028*/ 	.word	index@($__internal_0_$__cuda_sm10x_tcgen05_guardrail_trap_col_being_dealloced_not_returned_by_alloc)
        /*002c*/ 	.word	0x00000000


	//----- nvinfo : EIATTR_FRAME_SIZE
	.align		4
.L_25:
        /*0030*/ 	.byte	0x04, 0x11
        /*0032*/ 	.short	(.L_27 - .L_26)
	.align		4
.L_26:
        /*0034*/ 	.word	index@(_ZN7cutlass13device_kernelINS_4gemm6kernel13GemmUniversalIN4cute5tupleIJiiiiEEENS1_10collective13CollectiveMmaINS1_35MainloopSm100TmaUmmaWarpSpecializedILi3ELi2ELi4ENS5_IJNS4_1CILi1EEENSA_ILi2EEESB_EEEEENS5_IJNSA_ILi64EEENSA_ILi256EEENSA_ILi32EEEEEENS_10tfloat32_tENS5_IJlSB_lEEESJ_SK_NS4_8TiledMMAINS4_8MMA_AtomIJNS4_17SM100_MMA_TF32_SSISJ_SJ_fLi64ELi256ELNS4_4UMMA5MajorE0ELSP_0ELNSO_7ScaleInE0ELSQ_0EEEEEENS4_6LayoutINS5_IJSB_SB_SB_EEENS5_IJNSA_ILi0EEESV_SV_EEEEENS5_IJNS4_10UnderscoreESY_SY_EEEEENS4_23SM90_TMA_LOAD_MULTICASTENS4_14ComposedLayoutINS4_7SwizzleILi3ELi4ELi3EEENS4_18smem_ptr_flag_bitsILi32EEENST_INS5_IJNSA_ILi8EEESH_EEENS5_IJSH_SB_EEEEEEEvNS4_8identityENS4_13SM90_TMA_LOADES1B_vS1C_EENS_8epilogue10collective18CollectiveEpilogueINS1F_23Sm100TmaWarpSpecializedILi4ELi2ELi16ELb1ELb0EEEJSI_NS5_IJNST_ISF_SB_EENST_ISH_SB_EEEEESJ_SK_SJ_SK_NS1F_6fusion15FusionCallbacksIS1J_NS1N_17LinearCombinationISJ_fSJ_fLNS_15FloatRoundStyleE2EEESI_S1M_JEEENS4_5SM1004TMEM4LOAD26SM100_TMEM_LOAD_16dp128b8xES1D_S1B_NS4_17SM75_U32x4_LDSM_NENS4_14SM90_TMA_STOREES1B_NS4_17SM90_U32x4_STSM_NENS4_39AutoVectorizingCopyWithAssumedAlignmentILi128EEEEEEvvEEEEvNT_6ParamsE)
        /*0038*/ 	.word	0x00000000


	//----- nvinfo : EIATTR_MIN_STACK_SIZE
	.align		4
.L_27:
        /*003c*/ 	.byte	0x04, 0x12
        /*003e*/ 	.short	(.L_29 - .L_28)
	.align		4
.L_28:
        /*0040*/ 	.word	index@(_ZN7cutlass13device_kernelINS_4gemm6kernel13GemmUniversalIN4cute5tupleIJiiiiEEENS1_10collective13CollectiveMmaINS1_35MainloopSm100TmaUmmaWarpSpecializedILi3ELi2ELi4ENS5_IJNS4_1CILi1EEENSA_ILi2EEESB_EEEEENS5_IJNSA_ILi64EEENSA_ILi256EEENSA_ILi32EEEEEENS_10tfloat32_tENS5_IJlSB_lEEESJ_SK_NS4_8TiledMMAINS4_8MMA_AtomIJNS4_17SM100_MMA_TF32_SSISJ_SJ_fLi64ELi256ELNS4_4UMMA5MajorE0ELSP_0ELNSO_7ScaleInE0ELSQ_0EEEEEENS4_6LayoutINS5_IJSB_SB_SB_EEENS5_IJNSA_ILi0EEESV_SV_EEEEENS5_IJNS4_10UnderscoreESY_SY_EEEEENS4_23SM90_TMA_LOAD_MULTICASTENS4_14ComposedLayoutINS4_7SwizzleILi3ELi4ELi3EEENS4_18smem_ptr_flag_bitsILi32EEENST_INS5_IJNSA_ILi8EEESH_EEENS5_IJSH_SB_EEEEEEEvNS4_8identityENS4_13SM90_TMA_LOADES1B_vS1C_EENS_8epilogue10collective18CollectiveEpilogueINS1F_23Sm100TmaWarpSpecializedILi4ELi2ELi16ELb1ELb0EEEJSI_NS5_IJNST_ISF_SB_EENST_ISH_SB_EEEEESJ_SK_SJ_SK_NS1F_6fusion15FusionCallbacksIS1J_NS1N_17LinearCombinationISJ_fSJ_fLNS_15FloatRoundStyleE2EEESI_S1M_JEEENS4_5SM1004TMEM4LOAD26SM100_TMEM_LOAD_16dp128b8xES1D_S1B_NS4_17SM75_U32x4_LDSM_NENS4_14SM90_TMA_STOREES1B_NS4_17SM90_U32x4_STSM_NENS4_39AutoVectorizingCopyWithAssumedAlignmentILi128EEEEEEvvEEEEvNT_6ParamsE)
        /*0044*/ 	.word	0x00000000
.L_29:


//--------------------- .nv.compat                --------------------------
	.section	.nv.compat,"",@"SHT_CUDA_COMPAT_INFO"
	.align	4
        /*0000*/ 	.byte	0x02, 0x09, 0x01, 0x00, 0x02, 0x02, 0x02, 0x00, 0x02, 0x05, 0x05, 0x00, 0x03, 0x07, 0x01, 0x01
        /*0010*/ 	.byte	0x02, 0x03, 0x01, 0x00, 0x02, 0x06, 0x01, 0x00, 0x04, 0x0b, 0x08, 0x00, 0x09, 0x00, 0x00, 0x00
        /*0020*/ 	.byte	0x00, 0x00, 0x00, 0x00


//--------------------- .nv.info._ZN7cutlass13device_kernelINS_4gemm6kernel13GemmUniversalIN4cute5tupleIJiiiiEEENS1_10collective13CollectiveMmaINS1_35MainloopSm100TmaUmmaWarpSpecializedILi3ELi2ELi4ENS5_IJNS4_1CILi1EEENSA_ILi2EEESB_EEEEENS5_IJNSA_ILi64EEENSA_ILi256EEENSA_ILi32EEEEEENS_10tfloat32_tENS5_IJlSB_lEEESJ_SK_NS4_8TiledMMAINS4_8MMA_AtomIJNS4_17SM100_MMA_TF32_SSISJ_SJ_fLi64ELi256ELNS4_4UMMA5MajorE0ELSP_0ELNSO_7ScaleInE0ELSQ_0EEEEEENS4_6LayoutINS5_IJSB_SB_SB_EEENS5_IJNSA_ILi0EEESV_SV_EEEEENS5_IJNS4_10UnderscoreESY_SY_EEEEENS4_23SM90_TMA_LOAD_MULTICASTENS4_14ComposedLayoutINS4_7SwizzleILi3ELi4ELi3EEENS4_18smem_ptr_flag_bitsILi32EEENST_INS5_IJNSA_ILi8EEESH_EEENS5_IJSH_SB_EEEEEEEvNS4_8identityENS4_13SM90_TMA_LOADES1B_vS1C_EENS_8epilogue10collective18CollectiveEpilogueINS1F_23Sm100TmaWarpSpecializedILi4ELi2ELi16ELb1ELb0EEEJSI_NS5_IJNST_ISF_SB_EENST_ISH_SB_EEEEESJ_SK_SJ_SK_NS1F_6fusion15FusionCallbacksIS1J_NS1N_17LinearCombinationISJ_fSJ_fLNS_15FloatRoundStyleE2EEESI_S1M_JEEENS4_5SM1004TMEM4LOAD26SM100_TMEM_LOAD_16dp128b8xES1D_S1B_NS4_17SM75_U32x4_LDSM_NENS4_14SM90_TMA_STOREES1B_NS4_17SM90_U32x4_STSM_NENS4_39AutoVectorizingCopyWithAssumedAlignmentILi128EEEEEEvvEEEEvNT_6ParamsE --------------------------
	.section	.nv.info._ZN7cutlass13device_kernelINS_4gemm6kernel13GemmUniversalIN4cute5tupleIJiiiiEEENS1_10collective13CollectiveMmaINS1_35MainloopSm100TmaUmmaWarpSpecializedILi3ELi2ELi4ENS5_IJNS4_1CILi1EEENSA_ILi2EEESB_EEEEENS5_IJNSA_ILi64EEENSA_ILi256EEENSA_ILi32EEEEEENS_10tfloat32_tENS5_IJlSB_lEEESJ_SK_NS4_8TiledMMAINS4_8MMA_AtomIJNS4_17SM100_MMA_TF32_SSISJ_SJ_fLi64ELi256ELNS4_4UMMA5MajorE0ELSP_0ELNSO_7ScaleInE0ELSQ_0EEEEEENS4_6LayoutINS5_IJSB_SB_SB_EEENS5_IJNSA_ILi0EEESV_SV_EEEEENS5_IJNS4_10UnderscoreESY_SY_EEEEENS4_23SM90_TMA_LOAD_MULTICASTENS4_14ComposedLayoutINS4_7SwizzleILi3ELi4ELi3EEENS4_18smem_ptr_flag_bitsILi32EEENST_INS5_IJNSA_ILi8EEESH_EEENS5_IJSH_SB_EEEEEEEvNS4_8identityENS4_13SM90_TMA_LOADES1B_vS1C_EENS_8epilogue10collective18CollectiveEpilogueINS1F_23Sm100TmaWarpSpecializedILi4ELi2ELi16ELb1ELb0EEEJSI_NS5_IJNST_ISF_SB_EENST_ISH_SB_EEEEESJ_SK_SJ_SK_NS1F_6fusion15FusionCallbacksIS1J_NS1N_17LinearCombinationISJ_fSJ_fLNS_15FloatRoundStyleE2EEESI_S1M_JEEENS4_5SM1004TMEM4LOAD26SM100_TMEM_LOAD_16dp128b8xES1D_S1B_NS4_17SM75_U32x4_LDSM_NENS4_14SM90_TMA_STOREES1B_NS4_17SM90_U32x4_STSM_NENS4_39AutoVectorizingCopyWithAssumedAlignmentILi128EEEEEEvvEEEEvNT_6ParamsE,"",@"SHT_CUDA_INFO"
	.sectionflags	@""
	.align	4


	//----- nvinfo : EIATTR_CUDA_API_VERSION
	.align		4
        /*0000*/ 	.byte	0x04, 0x37
        /*0002*/ 	.short	(.L_31 - .L_30)
.L_30:
        /*0004*/ 	.word	0x00000082


	//----- nvinfo : EIATTR_KPARAM_INFO
	.align		4
.L_31:
        /*0008*/ 	.byte	0x04, 0x17
        /*000a*/ 	.short	(.L_33 - .L_32)
.L_32:
        /*000c*/ 	.word	0x00000000
        /*0010*/ 	.short	0x0000
        /*0012*/ 	.short	0x0000
        /*0014*/ 	.byte	0x00, 0xf0, 0x01, 0x20


	//----- nvinfo : EIATTR_AT_ENTRY_FRAGMENTS
	.align		4
.L_33:
        /*0018*/ 	.byte	0x04, 0x4f
        /*001a*/ 	.short	(.L_35 - .L_34)


	//   ....[0]....
.L_34:
        /*001c*/ 	.word	0x00000006


	//----- nvinfo : EIATTR_RESERVED_SMEM_USED
	.align		4
.L_35:
        /*0020*/ 	.byte	0x01, 0x41
	.zero		2


	//----- nvinfo : EIATTR_SPARSE_MMA_MASK
	.align		4
        /*0024*/ 	.byte	0x03, 0x50
        /*0026*/ 	.short	0x0000


	//----- nvinfo : EIATTR_TCGEN05_1CTA_USED
	.align		4
        /*0028*/ 	.byte	0x01, 0x51
	.zero		2


	//----- nvinfo : EIATTR_MAXREG_COUNT
	.align		4
        /*002c*/ 	.byte	0x03, 0x1b
        /*002e*/ 	.short	0x00ff


	//----- nvinfo : EIATTR_NUM_BARRIERS
	.align		4
        /*0030*/ 	.byte	0x02, 0x4c
        /*0032*/ 	.byte	0x07
	.zero		1


	//----- nvinfo : EIATTR_EXTERNS
	.align		4
        /*0034*/ 	.byte	0x04, 0x0f
        /*0036*/ 	.short	(.L_37 - .L_36)


	//   ....[0]....
	.align		4
.L_36:
        /*0038*/ 	.word	index@(__assertfail)


	//----- nvinfo : EIATTR_MERCURY_ISA_VERSION
	.align		4
.L_37:
        /*003c*/ 	.byte	0x03, 0x5f
        /*003e*/ 	.short	0x0101


	//----- nvinfo : EIATTR_INT_WARP_WIDE_INSTR_OFFSETS
	.align		4
        /*0040*/ 	.byte	0x04, 0x31
        /*0042*/ 	.short	(.L_39 - .L_38)


	//   ....[0]....
.L_38:
        /*0044*/ 	.word	0x00003c90


	//   ....[1]....
        /*0048*/ 	.word	0x00003cb0


	//   ....[2]....
        /*004c*/ 	.word	0x00003ce0


	//   ....[3]....
        /*0050*/ 	.word	0x00004860


	//   ....[4]....
        /*0054*/ 	.word	0x000048d0


	//   ....[5]....
        /*0058*/ 	.word	0x000049b0


	//   ....[6]....
        /*005c*/ 	.word	0x00004a30


	//   ....[7]....
        /*0060*/ 	.word	0x00004b10


	//   ....[8]....
        /*0064*/ 	.word	0x00004b90


	//   ....[9]....
        /*0068*/ 	.word	0x00004c80


	//   ....[10]....
        /*006c*/ 	.word	0x00004d10


	//   ....[11]....
        /*0070*/ 	.word	0x00004e00


	//   ....[12]....
        /*0074*/ 	.word	0x00004e80


	//   ....[13]....
        /*0078*/ 	.word	0x00004f80


	//   ....[14]....
        /*007c*/ 	.word	0x00005000


	//   ....[15]....
        /*0080*/ 	.word	0x00005100


	//   ....[16]....
        /*0084*/ 	.word	0x00005180


	//   ....[17]....
        /*0088*/ 	.word	0x00005270


	//   ....[18]....
        /*008c*/ 	.word	0x00005300


	//----- nvinfo : EIATTR_COOP_GROUP_MASK_REGIDS
	.align		4
.L_39:
        /*0090*/ 	.byte	0x04, 0x29
        /*0092*/ 	.short	(.L_41 - .L_40)


	//   ....[0]....
.L_40:
        /*0094*/ 	.word	0xffffffff


	//   ....[1]....
        /*0098*/ 	.word	0xffffffff


	//   ....[2]....
        /*009c*/ 	.word	0xffffffff


	//   ....[3]....
        /*00a0*/ 	.word	0xffffffff


	//   ....[4]....
        /*00a4*/ 	.word	0xffffffff


	//   ....[5]....
        /*00a8*/ 	.word	0xffffffff


	//   ....[6]....
        /*00ac*/ 	.word	0xffffffff


	//   ....[7]....
        /*00b0*/ 	.word	0xffffffff


	//   ....[8]....
        /*00b4*/ 	.word	0xffffffff


	//   ....[9]....
        /*00b8*/ 	.word	0xffffffff


	//   ....[10]....
        /*00bc*/ 	.word	0xffffffff


	//   ....[11]....
        /*00c0*/ 	.word	0xffffffff


	//   ....[12]....
        /*00c4*/ 	.word	0xffffffff


	//   ....[13]....
        /*00c8*/ 	.word	0xffffffff


	//----- nvinfo : EIATTR_COOP_GROUP_INSTR_OFFSETS
	.align		4
.L_41:
        /*00cc*/ 	.byte	0x04, 0x28
        /*00ce*/ 	.short	(.L_43 - .L_42)


	//   ....[0]....
.L_42:
        /*00d0*/ 	.word	0x00000080


	//   ....[1]....
        /*00d4*/ 	.word	0x000004f0


	//   ....[2]....
        /*00d8*/ 	.word	0x00000680


	//   ....[3]....
        /*00dc*/ 	.word	0x00000820


	//   ....[4]....
        /*00e0*/ 	.word	0x00000920


	//   ....[5]....
        /*00e4*/ 	.word	0x00000a90


	//   ....[6]....
        /*00e8*/ 	.word	0x00000c30


	//   ....[7]....
        /*00ec*/ 	.word	0x00000de0


	//   ....[8]....
        /*00f0*/ 	.word	0x00002020


	//   ....[9]....
        /*00f4*/ 	.word	0x00002e80


	//   ....[10]....
        /*00f8*/ 	.word	0x00003090


	//   ....[11]....
        /*00fc*/ 	.word	0x000030c0


	//   ....[12]....
        /*0100*/ 	.word	0x00003b70


	//   ....[13]....
        /*0104*/ 	.word	0x00003da0


	//----- nvinfo : EIATTR_VRC_CTA_INIT_COUNT
	.align		4
.L_43:
        /*0108*/ 	.byte	0x02, 0x4a
        /*010a*/ 	.byte	0x80
	.zero		1


	//----- nvinfo : EIATTR_SYSCALL_OFFSETS
	.align		4
        /*010c*/ 	.byte	0x04, 0x46
        /*010e*/ 	.short	(.L_45 - .L_44)


	//   ....[0]....
.L_44:
        /*0110*/ 	.word	0x00005fd0


	//   ....[1]....
        /*0114*/ 	.word	0x000060c0


	//   ....[2]....
        /*0118*/ 	.word	0x00006950


	//   ....[3]....
        /*011c*/ 	.word	0x00007310


	//   ....[4]....
        /*0120*/ 	.word	0x00007c70


	//   ....[5]....
        /*0124*/ 	.word	0x00008610


	//   ....[6]....
        /*0128*/ 	.word	0x00008fb0


	//   ....[7]....
        /*012c*/ 	.word	0x00009980


	//   ....[8]....
        /*0130*/ 	.word	0x0000a320


	//   ....[9]....
        /*0134*/ 	.word	0x0000ac70


	//----- nvinfo : EIATTR_MBARRIER_INSTR_OFFSETS
	.align		4
.L_45:
        /*0138*/ 	.byte	0x04, 0x39
        /*013a*/ 	.short	(.L_47 - .L_46)


	//   ....[0]....
.L_46:
        /*013c*/ 	.word	0x00000610
        /*0140*/ 	.word	0x000000ff
        /*0144*/ 	.word	0x00000000
        /*0148*/ 	.short	0x0100
        /*014a*/ 	.byte	0x04
	.zero		1


	//   ....[1]....
        /*014c*/ 	.word	0x00000620
        /*0150*/ 	.word	0x000000ff
        /*0154*/ 	.word	0x00000018
        /*0158*/ 	.short	0x0100
        /*015a*/ 	.byte	0x04
	.zero		1


	//   ....[2]....
        /*015c*/ 	.word	0x00000630
        /*0160*/ 	.word	0x000000ff
        /*0164*/ 	.word	0x00000008
        /*0168*/ 	.short	0x0100
        /*016a*/ 	.byte	0x04
	.zero		1


	//   ....[3]....
        /*016c*/ 	.word	0x00000640
        /*0170*/ 	.word	0x000000ff
        /*0174*/ 	.word	0x00000020
        /*0178*/ 	.short	0x0100
        /*017a*/ 	.byte	0x04
	.zero		1


	//   ....[4]....
        /*017c*/ 	.word	0x00000650
        /*0180*/ 	.word	0x000000ff
        /*0184*/ 	.word	0x00000010
        /*0188*/ 	.short	0x0100
        /*018a*/ 	.byte	0x04
	.zero		1


	//   ....[5]....
        /*018c*/ 	.word	0x00000660
        /*0190*/ 	.word	0x000000ff
        /*0194*/ 	.word	0x00000028
        /*0198*/ 	.short	0x0100
        /*019a*/ 	.byte	0x04
	.zero		1


	//   ....[6]....
        /*019c*/ 	.word	0x00000790
        /*01a0*/ 	.word	0x000000ff
        /*01a4*/ 	.word	0x00000030
        /*01a8*/ 	.short	0x0100
        /*01aa*/ 	.byte	0x04
	.zero		1


	//   ....[7]....
        /*01ac*/ 	.word	0x000007a0
        /*01b0*/ 	.word	0x000000ff
        /*01b4*/ 	.word	0x00000050
        /*01b8*/ 	.short	0x0100
        /*01ba*/ 	.byte	0x04
	.zero		1


	//   ....[8]....
        /*01bc*/ 	.word	0x000007b0
        /*01c0*/ 	.word	0x000000ff
        /*01c4*/ 	.word	0x00000038
        /*01c8*/ 	.short	0x0100
        /*01ca*/ 	.byte	0x04
	.zero		1


	//   ....[9]....
        /*01cc*/ 	.word	0x000007c0
        /*01d0*/ 	.word	0x000000ff
        /*01d4*/ 	.word	0x00000058
        /*01d8*/ 	.short	0x0100
        /*01da*/ 	.byte	0x04
	.zero		1


	//   ....[10]....
        /*01dc*/ 	.word	0x000007d0
        /*01e0*/ 	.word	0x000000ff
        /*01e4*/ 	.word	0x00000040
        /*01e8*/ 	.short	0x0100
        /*01ea*/ 	.byte	0x04
	.zero		1


	//   ....[11]....
        /*01ec*/ 	.word	0x000007e0
        /*01f0*/ 	.word	0x000000ff
        /*01f4*/ 	.word	0x00000060
        /*01f8*/ 	.short	0x0100
        /*01fa*/ 	.byte	0x04
	.zero		1


	//   ....[12]....
        /*01fc*/ 	.word	0x000007f0
        /*0200*/ 	.word	0x000000ff
        /*0204*/ 	.word	0x00000048
        /*0208*/ 	.short	0x0100
        /*020a*/ 	.byte	0x04
	.zero		1


	//   ....[13]....
        /*020c*/ 	.word	0x00000800
        /*0210*/ 	.word	0x000000ff
        /*0214*/ 	.word	0x00000068
        /*0218*/ 	.short	0x0100
        /*021a*/ 	.byte	0x04
	.zero		1


	//   ....[14]....
        /*021c*/ 	.word	0x000008f0
        /*0220*/ 	.word	0x000000ff
        /*0224*/ 	.word	0x00000070
        /*0228*/ 	.short	0x0100
        /*022a*/ 	.byte	0x06
	.zero		1


	//   ....[15]....
        /*022c*/ 	.word	0x00000900
        /*0230*/ 	.word	0x000000ff
        /*0234*/ 	.word	0x00000078
        /*0238*/ 	.short	0x0100
        /*023a*/ 	.byte	0x06
	.zero		1


	//   ....[16]....
        /*023c*/ 	.word	0x00000a40
        /*0240*/ 	.word	0x000000ff
        /*0244*/ 	.word	0x00000080
        /*0248*/ 	.short	0x0100
        /*024a*/ 	.byte	0x06
	.zero		1


	//   ....[17]....
        /*024c*/ 	.word	0x00000a50
        /*0250*/ 	.word	0x000000ff
        /*0254*/ 	.word	0x00000090
        /*0258*/ 	.short	0x0100
        /*025a*/ 	.byte	0x06
	.zero		1


	//   ....[18]....
        /*025c*/ 	.word	0x00000a60
        /*0260*/ 	.word	0x000000ff
        /*0264*/ 	.word	0x00000088
        /*0268*/ 	.short	0x0100
        /*026a*/ 	.byte	0x06
	.zero		1


	//   ....[19]....
        /*026c*/ 	.word	0x00000a70
        /*0270*/ 	.word	0x000000ff
        /*0274*/ 	.word	0x00000098
        /*0278*/ 	.short	0x0100
        /*027a*/ 	.byte	0x06
	.zero		1


	//   ....[20]....
        /*027c*/ 	.word	0x00000ba0
        /*0280*/ 	.word	0x000000ff
        /*0284*/ 	.word	0x000000a0
        /*0288*/ 	.short	0x0100
        /*028a*/ 	.byte	0x04
	.zero		1


	//   ....[21]....
        /*028c*/ 	.word	0x00000bb0
        /*0290*/ 	.word	0x000000ff
        /*0294*/ 	.word	0x000000c0
        /*0298*/ 	.short	0x0100
        /*029a*/ 	.byte	0x04
	.zero		1


	//   ....[22]....
        /*029c*/ 	.word	0x00000bc0
        /*02a0*/ 	.word	0x000000ff
        /*02a4*/ 	.word	0x000000a8
        /*02a8*/ 	.short	0x0100
        /*02aa*/ 	.byte	0x04
	.zero		1


	//   ....[23]....
        /*02ac*/ 	.word	0x00000bd0
        /*02b0*/ 	.word	0x000000ff
        /*02b4*/ 	.word	0x000000c8
        /*02b8*/ 	.short	0x0100
        /*02ba*/ 	.byte	0x04
	.zero		1


	//   ....[24]....
        /*02bc*/ 	.word	0x00000be0
        /*02c0*/ 	.word	0x000000ff
        /*02c4*/ 	.word	0x000000b0
        /*02c8*/ 	.short	0x0100
        /*02ca*/ 	.byte	0x04
	.zero		1


	//   ....[25]....
        /*02cc*/ 	.word	0x00000bf0
        /*02d0*/ 	.word	0x000000ff
        /*02d4*/ 	.word	0x000000d0
        /*02d8*/ 	.short	0x0100
        /*02da*/ 	.byte	0x04
	.zero		1


	//   ....[26]....
        /*02dc*/ 	.word	0x00000c00
        /*02e0*/ 	.word	0x000000ff
        /*02e4*/ 	.word	0x000000b8
        /*02e8*/ 	.short	0x0100
        /*02ea*/ 	.byte	0x04
	.zero		1


	//   ....[27]....
        /*02ec*/ 	.word	0x00000c10
        /*02f0*/ 	.word	0x000000ff
        /*02f4*/ 	.word	0x000000d8
        /*02f8*/ 	.short	0x0100
        /*02fa*/ 	.byte	0x04
	.zero		1


	//   ....[28]....
        /*02fc*/ 	.word	0x00000d00
        /*0300*/ 	.word	0x000000ff
        /*0304*/ 	.word	0x000000e0
        /*0308*/ 	.short	0x0100
        /*030a*/ 	.byte	0x04
	.zero		1


	//   ....[29]....
        /*030c*/ 	.word	0x00000d10
        /*0310*/ 	.word	0x000000ff
        /*0314*/ 	.word	0x000000f0
        /*0318*/ 	.short	0x0100
        /*031a*/ 	.byte	0x04
	.zero		1


	//   ....[30]....
        /*031c*/ 	.word	0x00000d20
        /*0320*/ 	.word	0x000000ff
        /*0324*/ 	.word	0x000000e8
        /*0328*/ 	.short	0x0100
        /*032a*/ 	.byte	0x04
	.zero		1


	//   ....[31]....
        /*032c*/ 	.word	0x00000d30
        /*0330*/ 	.word	0x000000ff
        /*0334*/ 	.word	0x000000f8
        /*0338*/ 	.short	0x0100
        /*033a*/ 	.byte	0x04
	.zero		1


	//   ....[32]....
        /*033c*/ 	.word	0x000018c0
        /*0340*/ 	.word	0x00000000
        /*0344*/ 	.word	0x000000f0
        /*0348*/ 	.short	0x010a
        /*034a*/ 	.byte	0xff
	.zero		1


	//   ....[33]....
        /*034c*/ 	.word	0x000018e0
        /*0350*/ 	.word	0x00000000
        /*0354*/ 	.word	0x000000e0
        /*0358*/ 	.short	0x0101
        /*035a*/ 	.byte	0xff
	.zero		1


	//   ....[34]....
        /*035c*/ 	.word	0x000019a0
        /*0360*/ 	.word	0x000000ff
        /*0364*/ 	.word	0x00000018
        /*0368*/ 	.short	0x010a
        /*036a*/ 	.byte	0x04
	.zero		1


	//   ....[35]....
        /*036c*/ 	.word	0x00001a20
        /*0370*/ 	.word	0x000000ff
        /*0374*/ 	.word	0x00000018
        /*0378*/ 	.short	0x010a
        /*037a*/ 	.byte	0x21
	.zero		1


	//   ....[36]....
        /*037c*/ 	.word	0x00001bb0
        /*0380*/ 	.word	0x000000ff
        /*0384*/ 	.word	0x00000018
        /*0388*/ 	.short	0x010a
        /*038a*/ 	.byte	0x08
	.zero		1


	//   ....[37]....
        /*038c*/ 	.word	0x00001ce0
        /*0390*/ 	.word	0x000000ff
        /*0394*/ 	.word	0x00000078
        /*0398*/ 	.short	0x0101
        /*039a*/ 	.byte	0x07
	.zero		1


	//   ....[38]....
        /*039c*/ 	.word	0x00001d00
        /*03a0*/ 	.word	0x000000ff
        /*03a4*/ 	.word	0x00000018
        /*03a8*/ 	.short	0x010a
        /*03aa*/ 	.byte	0x04
	.zero		1


	//   ....[39]....
        /*03ac*/ 	.word	0x00001d80
        /*03b0*/ 	.word	0x000000ff
        /*03b4*/ 	.word	0x00000018
        /*03b8*/ 	.short	0x010a
        /*03ba*/ 	.byte	0x11
	.zero		1


	//   ....[40]....
        /*03bc*/ 	.word	0x00001f10
        /*03c0*/ 	.word	0x000000ff
        /*03c4*/ 	.word	0x00000018
        /*03c8*/ 	.short	0x010a
        /*03ca*/ 	.byte	0x06
	.zero		1


	//   ....[41]....
        /*03cc*/ 	.word	0x00002050
        /*03d0*/ 	.word	0x00000003
        /*03d4*/ 	.word	0x00000080
        /*03d8*/ 	.short	0x010a
        /*03da*/ 	.byte	0xff
	.zero		1


	//   ....[42]....
        /*03dc*/ 	.word	0x000021a0
        /*03e0*/ 	.word	0x00000000
        /*03e4*/ 	.word	0x00000000
        /*03e8*/ 	.short	0x0101
        /*03ea*/ 	.byte	0xff
	.zero		1


	//   ....[43]....
        /*03ec*/ 	.word	0x00002760
        /*03f0*/ 	.word	0x000000ff
        /*03f4*/ 	.word	0x00000000
        /*03f8*/ 	.short	0x010a
        /*03fa*/ 	.byte	0x04
	.zero		1


	//   ....[44]....
        /*03fc*/ 	.word	0x000027f0
        /*0400*/ 	.word	0x000000ff
        /*0404*/ 	.word	0x00000000
        /*0408*/ 	.short	0x010a
        /*040a*/ 	.byte	0x05
	.zero		1


	//   ....[45]....
        /*040c*/ 	.word	0x00002890
        /*0410*/ 	.word	0x00000000
        /*0414*/ 	.word	0x00000000
        /*0418*/ 	.short	0x010a
        /*041a*/ 	.byte	0xff
	.zero		1


	//   ....[46]....
        /*041c*/ 	.word	0x000029d0
        /*0420*/ 	.word	0x00000002
        /*0424*/ 	.word	0x000000e0
        /*0428*/ 	.short	0x010a
        /*042a*/ 	.byte	0xff
	.zero		1


	//   ....[47]....
        /*042c*/ 	.word	0x00002a30
        /*0430*/ 	.word	0x00000004
        /*0434*/ 	.word	0x00000000
        /*0438*/ 	.short	0x0101
        /*043a*/ 	.byte	0xff
	.zero		1


	//   ....[48]....
        /*043c*/ 	.word	0x00002a50
        /*0440*/ 	.word	0x000000ff
        /*0444*/ 	.word	0x00000090
        /*0448*/ 	.short	0x010a
        /*044a*/ 	.byte	0x04
	.zero		1


	//   ....[49]....
        /*044c*/ 	.word	0x00002b70
        /*0450*/ 	.word	0x00000002
        /*0454*/ 	.word	0x00000080
        /*0458*/ 	.short	0x010a
        /*045a*/ 	.byte	0xff
	.zero		1


	//   ....[50]....
        /*045c*/ 	.word	0x00002c80
        /*0460*/ 	.word	0x00000002
        /*0464*/ 	.word	0x00000000
        /*0468*/ 	.short	0x0101
        /*046a*/ 	.byte	0xff
	.zero		1


	//   ....[51]....
        /*046c*/ 	.word	0x00002d10
        /*0470*/ 	.word	0x000000ff
        /*0474*/ 	.word	0x00000090
        /*0478*/ 	.short	0x0106
        /*047a*/ 	.byte	0x04
	.zero		1


	//   ....[52]....
        /*047c*/ 	.word	0x00002d30
        /*0480*/ 	.word	0x000000ff
        /*0484*/ 	.word	0x00000090
        /*0488*/ 	.short	0x010a
        /*048a*/ 	.byte	0x04
	.zero		1


	//   ....[53]....
        /*048c*/ 	.word	0x00002dc0
        /*0490*/ 	.word	0x000000ff
        /*0494*/ 	.word	0x00000090
        /*0498*/ 	.short	0x0106
        /*049a*/ 	.byte	0x07
	.zero		1


	//   ....[54]....
        /*049c*/ 	.word	0x00002e00
        /*04a0*/ 	.word	0x00000000
        /*04a4*/ 	.word	0x00000090
        /*04a8*/ 	.short	0x010a
        /*04aa*/ 	.byte	0xff
	.zero		1


	//   ....[55]....
        /*04ac*/ 	.word	0x00003360
        /*04b0*/ 	.word	0x00000000
        /*04b4*/ 	.word	0x00000080
        /*04b8*/ 	.short	0x010a
        /*04ba*/ 	.byte	0xff
	.zero		1


	//   ....[56]....
        /*04bc*/ 	.word	0x00003460
        /*04c0*/ 	.word	0x00000003
        /*04c4*/ 	.word	0x00000000
        /*04c8*/ 	.short	0x0101
        /*04ca*/ 	.byte	0xff
	.zero		1


	//   ....[57]....
        /*04cc*/ 	.word	0x00003470
        /*04d0*/ 	.word	0x000000ff
        /*04d4*/ 	.word	0x00000000
        /*04d8*/ 	.short	0x010a
        /*04da*/ 	.byte	0x04
	.zero		1


	//   ....[58]....
        /*04dc*/ 	.word	0x000034f0
        /*04e0*/ 	.word	0x000000ff
        /*04e4*/ 	.word	0x000000c0
        /*04e8*/ 	.short	0x010a
        /*04ea*/ 	.byte	0x1f
	.zero		1


	//   ....[59]....
        /*04ec*/ 	.word	0x000035d0
        /*04f0*/ 	.word	0x000000ff
        /*04f4*/ 	.word	0x00000000
        /*04f8*/ 	.short	0x010a
        /*04fa*/ 	.byte	0x05
	.zero		1


	//   ....[60]....
        /*04fc*/ 	.word	0x00003710
        /*0500*/ 	.word	0x000000ff
        /*0504*/ 	.word	0x00000000
        /*0508*/ 	.short	0x010a
        /*050a*/ 	.byte	0x04
	.zero		1


	//   ....[61]....
        /*050c*/ 	.word	0x000039a0
        /*0510*/ 	.word	0x000000ff
        /*0514*/ 	.word	0x00000000
        /*0518*/ 	.short	0x010a
        /*051a*/ 	.byte	0x04
	.zero		1


	//   ....[62]....
        /*051c*/ 	.word	0x00003a30
        /*0520*/ 	.word	0x000000ff
        /*0524*/ 	.word	0x00000000
        /*0528*/ 	.short	0x010a
        /*052a*/ 	.byte	0x05
	.zero		1


	//   ....[63]....
        /*052c*/ 	.word	0x00003ac0
        /*0530*/ 	.word	0x000000ff
        /*0534*/ 	.word	0x00000000
        /*0538*/ 	.short	0x010a
        /*053a*/ 	.byte	0x05
	.zero		1


	//   ....[64]....
        /*053c*/ 	.word	0x00003b50
        /*0540*/ 	.word	0x000000ff
        /*0544*/ 	.word	0x00000000
        /*0548*/ 	.short	0x010a
        /*054a*/ 	.byte	0x04
	.zero		1


	//   ....[65]....
        /*054c*/ 	.word	0x00004050
        /*0550*/ 	.word	0x0000000c
        /*0554*/ 	.word	0x00000080
        /*0558*/ 	.short	0x010a
        /*055a*/ 	.byte	0xff
	.zero		1


	//   ....[66]....
        /*055c*/ 	.word	0x000041c0
        /*0560*/ 	.word	0x00000000
        /*0564*/ 	.word	0x00000000
        /*0568*/ 	.short	0x0101
        /*056a*/ 	.byte	0xff
	.zero		1


	//   ....[67]....
        /*056c*/ 	.word	0x00004660
        /*0570*/ 	.word	0x000000ff
        /*0574*/ 	.word	0x00000078
        /*0578*/ 	.short	0x010a
        /*057a*/ 	.byte	0x15
	.zero		1


	//   ....[68]....
        /*057c*/ 	.word	0x000047e0
        /*0580*/ 	.word	0x000000ff
        /*0584*/ 	.word	0x00000050
        /*0588*/ 	.short	0x010a
        /*058a*/ 	.byte	0x15
	.zero		1


	//   ....[69]....
        /*058c*/ 	.word	0x00004950
        /*0590*/ 	.word	0x000000ff
        /*0594*/ 	.word	0x00000030
        /*0598*/ 	.short	0x010b
        /*059a*/ 	.byte	0x15
	.zero		1


	//   ....[70]....
        /*059c*/ 	.word	0x00004960
        /*05a0*/ 	.word	0x000000ff
        /*05a4*/ 	.word	0x00000000
        /*05a8*/ 	.short	0x0101
        /*05aa*/ 	.byte	0x25
	.zero		1


	//   ....[71]....
        /*05ac*/ 	.word	0x00004980
        /*05b0*/ 	.word	0x000000ff
        /*05b4*/ 	.word	0x00000058
        /*05b8*/ 	.short	0x010a
        /*05ba*/ 	.byte	0x15
	.zero		1


	//   ....[72]....
        /*05bc*/ 	.word	0x00004ab0
        /*05c0*/ 	.word	0x000000ff
        /*05c4*/ 	.word	0x00000038
        /*05c8*/ 	.short	0x010b
        /*05ca*/ 	.byte	0x15
	.zero		1


	//   ....[73]....
        /*05cc*/ 	.word	0x00004ac0
        /*05d0*/ 	.word	0x000000ff
        /*05d4*/ 	.word	0x00000000
        /*05d8*/ 	.short	0x0101
        /*05da*/ 	.byte	0x1f
	.zero		1


	//   ....[74]....
        /*05dc*/ 	.word	0x00004ae0
        /*05e0*/ 	.word	0x000000ff
        /*05e4*/ 	.word	0x00000060
        /*05e8*/ 	.short	0x010a
        /*05ea*/ 	.byte	0x15
	.zero		1


	//   ....[75]....
        /*05ec*/ 	.word	0x00004c20
        /*05f0*/ 	.word	0x000000ff
        /*05f4*/ 	.word	0x00000040
        /*05f8*/ 	.short	0x010b
        /*05fa*/ 	.byte	0x15
	.zero		1


	//   ....[76]....
        /*05fc*/ 	.word	0x00004c30
        /*0600*/ 	.word	0x000000ff
        /*0604*/ 	.word	0x00000000
        /*0608*/ 	.short	0x0101
        /*060a*/ 	.byte	0x1e
	.zero		1


	//   ....[77]....
        /*060c*/ 	.word	0x00004c50
        /*0610*/ 	.word	0x000000ff
        /*0614*/ 	.word	0x00000068
        /*0618*/ 	.short	0x010a
        /*061a*/ 	.byte	0x15
	.zero		1


	//   ....[78]....
        /*061c*/ 	.word	0x00004db0
        /*0620*/ 	.word	0x000000ff
        /*0624*/ 	.word	0x00000048
        /*0628*/ 	.short	0x010b
        /*062a*/ 	.byte	0x15
	.zero		1


	//   ....[79]....
        /*062c*/ 	.word	0x00004dc0
        /*0630*/ 	.word	0x000000ff
        /*0634*/ 	.word	0x00000000
        /*0638*/ 	.short	0x0101
        /*063a*/ 	.byte	0x1d
	.zero		1


	//   ....[80]....
        /*063c*/ 	.word	0x00004dd0
        /*0640*/ 	.word	0x000000ff
        /*0644*/ 	.word	0x00000050
        /*0648*/ 	.short	0x010a
        /*064a*/ 	.byte	0x15
	.zero		1


	//   ....[81]....
        /*064c*/ 	.word	0x00004f30
        /*0650*/ 	.word	0x000000ff
        /*0654*/ 	.word	0x00000030
        /*0658*/ 	.short	0x010b
        /*065a*/ 	.byte	0x15
	.zero		1


	//   ....[82]....
        /*065c*/ 	.word	0x00004f40
        /*0660*/ 	.word	0x000000ff
        /*0664*/ 	.word	0x00000000
        /*0668*/ 	.short	0x0101
        /*066a*/ 	.byte	0x25
	.zero		1


	//   ....[83]....
        /*066c*/ 	.word	0x00004f50
        /*0670*/ 	.word	0x000000ff
        /*0674*/ 	.word	0x00000058
        /*0678*/ 	.short	0x010a
        /*067a*/ 	.byte	0x15
	.zero		1


	//   ....[84]....
        /*067c*/ 	.word	0x000050b0
        /*0680*/ 	.word	0x000000ff
        /*0684*/ 	.word	0x00000038
        /*0688*/ 	.short	0x010b
        /*068a*/ 	.byte	0x15
	.zero		1


	//   ....[85]....
        /*068c*/ 	.word	0x000050c0
        /*0690*/ 	.word	0x000000ff
        /*0694*/ 	.word	0x00000000
        /*0698*/ 	.short	0x0101
        /*069a*/ 	.byte	0x1f
	.zero		1


	//   ....[86]....
        /*069c*/ 	.word	0x000050d0
        /*06a0*/ 	.word	0x000000ff
        /*06a4*/ 	.word	0x00000060
        /*06a8*/ 	.short	0x010a
        /*06aa*/ 	.byte	0x15
	.zero		1


	//   ....[87]....
        /*06ac*/ 	.word	0x00005220
        /*06b0*/ 	.word	0x000000ff
        /*06b4*/ 	.word	0x00000040
        /*06b8*/ 	.short	0x010b
        /*06ba*/ 	.byte	0x15
	.zero		1


	//   ....[88]....
        /*06bc*/ 	.word	0x00005230
        /*06c0*/ 	.word	0x000000ff
        /*06c4*/ 	.word	0x00000000
        /*06c8*/ 	.short	0x0101
        /*06ca*/ 	.byte	0x1e
	.zero		1


	//   ....[89]....
        /*06cc*/ 	.word	0x00005240
        /*06d0*/ 	.word	0x000000ff
        /*06d4*/ 	.word	0x00000068
        /*06d8*/ 	.short	0x010a
        /*06da*/ 	.byte	0x15
	.zero		1


	//   ....[90]....
        /*06dc*/ 	.word	0x00005430
        /*06e0*/ 	.word	0x000000ff
        /*06e4*/ 	.word	0x00000048
        /*06e8*/ 	.short	0x010b
        /*06ea*/ 	.byte	0x15
	.zero		1


	//   ....[91]....
        /*06ec*/ 	.word	0x00005440
        /*06f0*/ 	.word	0x000000ff
        /*06f4*/ 	.word	0x00000000
        /*06f8*/ 	.short	0x0101
        /*06fa*/ 	.byte	0x1d
	.zero		1


	//   ....[92]....
        /*06fc*/ 	.word	0x00005460
        /*0700*/ 	.word	0x000000ff
        /*0704*/ 	.word	0x00000050
        /*0708*/ 	.short	0x010a
        /*070a*/ 	.byte	0x15
	.zero		1


	//   ....[93]....
        /*070c*/ 	.word	0x00005480
        /*0710*/ 	.word	0x000000ff
        /*0714*/ 	.word	0x00000058
        /*0718*/ 	.short	0x010a
        /*071a*/ 	.byte	0x15
	.zero		1


	//   ....[94]....
        /*071c*/ 	.word	0x000054a0
        /*0720*/ 	.word	0x000000ff
        /*0724*/ 	.word	0x00000060
        /*0728*/ 	.short	0x010a
        /*072a*/ 	.byte	0x15
	.zero		1


	//   ....[95]....
        /*072c*/ 	.word	0x000054f0
        /*0730*/ 	.word	0x00000002
        /*0734*/ 	.word	0x00000068
        /*0738*/ 	.short	0x010a
        /*073a*/ 	.byte	0xff
	.zero		1


	//   ....[96]....
        /*073c*/ 	.word	0x00005860
        /*0740*/ 	.word	0x00000003
        /*0744*/ 	.word	0x00000080
        /*0748*/ 	.short	0x010a
        /*074a*/ 	.byte	0xff
	.zero		1


	//   ....[97]....
        /*074c*/ 	.word	0x000059e0
        /*0750*/ 	.word	0x00000000
        /*0754*/ 	.word	0x00000000
        /*0758*/ 	.short	0x0101
        /*075a*/ 	.byte	0xff
	.zero		1


	//   ....[98]....
        /*075c*/ 	.word	0x000065b0
        /*0760*/ 	.word	0x000000ff
        /*0764*/ 	.word	0x00000030
        /*0768*/ 	.short	0x010a
        /*076a*/ 	.byte	0x2b
	.zero		1


	//   ....[99]....
        /*076c*/ 	.word	0x00006610
        /*0770*/ 	.word	0x00000052
        /*0774*/ 	.word	0x000000a0
        /*0778*/ 	.short	0x010a
        /*077a*/ 	.byte	0xff
	.zero		1


	//   ....[100]....
        /*077c*/ 	.word	0x00006730
        /*0780*/ 	.word	0x000000ff
        /*0784*/ 	.word	0x00000030
        /*0788*/ 	.short	0x010a
        /*078a*/ 	.byte	0x2b
	.zero		1


	//   ....[101]....
        /*078c*/ 	.word	0x00006830
        /*0790*/ 	.word	0x00000052
        /*0794*/ 	.word	0x000000a0
        /*0798*/ 	.short	0x010a
        /*079a*/ 	.byte	0xff
	.zero		1


	//   ....[102]....
        /*079c*/ 	.word	0x00007030
        /*07a0*/ 	.word	0x00000000
        /*07a4*/ 	.word	0x00000000
        /*07a8*/ 	.short	0x0101
        /*07aa*/ 	.byte	0xff
	.zero		1


	//   ....[103]....
        /*07ac*/ 	.word	0x00007040
        /*07b0*/ 	.word	0x00000003
        /*07b4*/ 	.word	0x00000030
        /*07b8*/ 	.short	0x010a
        /*07ba*/ 	.byte	0xff
	.zero		1


	//   ....[104]....
        /*07bc*/ 	.word	0x00007110
        /*07c0*/ 	.word	0x00000003
        /*07c4*/ 	.word	0x00000030
        /*07c8*/ 	.short	0x010a
        /*07ca*/ 	.byte	0xff
	.zero		1


	//   ....[105]....
        /*07cc*/ 	.word	0x00007990
        /*07d0*/ 	.word	0x00000028
        /*07d4*/ 	.word	0x00000000
        /*07d8*/ 	.short	0x0101
        /*07da*/ 	.byte	0xff
	.zero		1


	//   ....[106]....
        /*07dc*/ 	.word	0x000079b0
        /*07e0*/ 	.word	0x0000005b
        /*07e4*/ 	.word	0x00000030
        /*07e8*/ 	.short	0x010a
        /*07ea*/ 	.byte	0xff
	.zero		1


	//   ....[107]....
        /*07ec*/ 	.word	0x00007a70
        /*07f0*/ 	.word	0x0000005b
        /*07f4*/ 	.word	0x00000030
        /*07f8*/ 	.short	0x010a
        /*07fa*/ 	.byte	0xff
	.zero		1


	//   ....[108]....
        /*07fc*/ 	.word	0x000082f0
        /*0800*/ 	.word	0x0000005c
        /*0804*/ 	.word	0x00000000
        /*0808*/ 	.short	0x0101
        /*080a*/ 	.byte	0xff
	.zero		1


	//   ....[109]....
        /*080c*/ 	.word	0x00008310
        /*0810*/ 	.word	0x0000005d
        /*0814*/ 	.word	0x00000030
        /*0818*/ 	.short	0x010a
        /*081a*/ 	.byte	0xff
	.zero		1


	//   ....[110]....
        /*081c*/ 	.word	0x000083d0
        /*0820*/ 	.word	0x0000005d
        /*0824*/ 	.word	0x00000030
        /*0828*/ 	.short	0x010a
        /*082a*/ 	.byte	0xff
	.zero		1


	//   ....[111]....
        /*082c*/ 	.word	0x00008c80
        /*0830*/ 	.word	0x0000005c
        /*0834*/ 	.word	0x00000000
        /*0838*/ 	.short	0x0101
        /*083a*/ 	.byte	0xff
	.zero		1


	//   ....[112]....
        /*083c*/ 	.word	0x00008ca0
        /*0840*/ 	.word	0x0000005d
        /*0844*/ 	.word	0x00000030
        /*0848*/ 	.short	0x010a
        /*084a*/ 	.byte	0xff
	.zero		1


	//   ....[113]....
        /*084c*/ 	.word	0x00008d60
        /*0850*/ 	.word	0x0000005d
        /*0854*/ 	.word	0x00000030
        /*0858*/ 	.short	0x010a
        /*085a*/ 	.byte	0xff
	.zero		1


	//   ....[114]....
        /*085c*/ 	.word	0x00009650
        /*0860*/ 	.word	0x0000005c
        /*0864*/ 	.word	0x00000000
        /*0868*/ 	.short	0x0101
        /*086a*/ 	.byte	0xff
	.zero		1


	//   ....[115]....
        /*086c*/ 	.word	0x00009670
        /*0870*/ 	.word	0x0000005d
        /*0874*/ 	.word	0x00000030
        /*0878*/ 	.short	0x010a
        /*087a*/ 	.byte	0xff
	.zero		1


	//   ....[116]....
        /*087c*/ 	.word	0x00009730
        /*0880*/ 	.word	0x0000005d
        /*0884*/ 	.word	0x00000030
        /*0888*/ 	.short	0x010a
        /*088a*/ 	.byte	0xff
	.zero		1


	//   ....[117]....
        /*088c*/ 	.word	0x00009ff0
        /*0890*/ 	.word	0x0000005c
        /*0894*/ 	.word	0x00000000
        /*0898*/ 	.short	0x0101
        /*089a*/ 	.byte	0xff
	.zero		1


	//   ....[118]....
        /*089c*/ 	.word	0x0000a010
        /*08a0*/ 	.word	0x0000005d
        /*08a4*/ 	.word	0x00000030
        /*08a8*/ 	.short	0x010a
        /*08aa*/ 	.byte	0xff
	.zero		1


	//   ....[119]....
        /*08ac*/ 	.word	0x0000a0d0
        /*08b0*/ 	.word	0x0000005d
        /*08b4*/ 	.word	0x00000030
        /*08b8*/ 	.short	0x010a
        /*08ba*/ 	.byte	0xff
	.zero		1


	//   ....[120]....
        /*08bc*/ 	.word	0x0000a990
        /*08c0*/ 	.word	0x0000005c
        /*08c4*/ 	.word	0x00000000
        /*08c8*/ 	.short	0x0101
        /*08ca*/ 	.byte	0xff
	.zero		1


	//   ....[121]....
        /*08cc*/ 	.word	0x0000a9b0
        /*08d0*/ 	.word	0x0000005d
        /*08d4*/ 	.word	0x00000030
        /*08d8*/ 	.short	0x010a
        /*08da*/ 	.byte	0xff
	.zero		1


	//   ....[122]....
        /*08dc*/ 	.word	0x0000aa70
        /*08e0*/ 	.word	0x0000005d
        /*08e4*/ 	.word	0x00000030
        /*08e8*/ 	.short	0x010a
        /*08ea*/ 	.byte	0xff
	.zero		1


	//   ....[123]....
        /*08ec*/ 	.word	0x0000b050
        /*08f0*/ 	.word	0x000000ff
        /*08f4*/ 	.word	0x00000000
        /*08f8*/ 	.short	0x0101
        /*08fa*/ 	.byte	0x04
	.zero		1


	//   ....[124]....
        /*08fc*/ 	.word	0x0000b350
        /*0900*/ 	.word	0x00000002
        /*0904*/ 	.word	0x00000000
        /*0908*/ 	.short	0x0101
        /*090a*/ 	.byte	0xff
	.zero		1


	//   ....[125]....
        /*090c*/ 	.word	0x0000b610
        /*0910*/ 	.word	0x000000ff
        /*0914*/ 	.word	0x00000000
        /*0918*/ 	.short	0x0101
        /*091a*/ 	.byte	0x04
	.zero		1


	//   ....[126]....
        /*091c*/ 	.word	0x0000b630
        /*0920*/ 	.word	0x00000000
        /*0924*/ 	.word	0x000000f0
        /*0928*/ 	.short	0x010a
        /*092a*/ 	.byte	0xff
	.zero		1


	//   ....[127]....
        /*092c*/ 	.word	0x0000b690
        /*0930*/ 	.word	0x00000000
        /*0934*/ 	.word	0x00000018
        /*0938*/ 	.short	0x010a
        /*093a*/ 	.byte	0xff
	.zero		1


	//   ....[128]....
        /*093c*/ 	.word	0x0000b6f0
        /*0940*/ 	.word	0x00000000
        /*0944*/ 	.word	0x00000018
        /*0948*/ 	.short	0x010a
        /*094a*/ 	.byte	0xff
	.zero		1


	//   ....[129]....
        /*094c*/ 	.word	0x0000b740
        /*0950*/ 	.word	0x00000003
        /*0954*/ 	.word	0x00000080
        /*0958*/ 	.short	0x010a
        /*095a*/ 	.byte	0xff
	.zero		1


	//   ....[130]....
        /*095c*/ 	.word	0x0000b7a0
        /*0960*/ 	.word	0x00000000
        /*0964*/ 	.word	0x00000000
        /*0968*/ 	.short	0x010a
        /*096a*/ 	.byte	0xff
	.zero		1


	//   ....[131]....
        /*096c*/ 	.word	0x0000b800
        /*0970*/ 	.word	0x00000000
        /*0974*/ 	.word	0x00000000
        /*0978*/ 	.short	0x010a
        /*097a*/ 	.byte	0xff
	.zero		1


	//   ....[132]....
        /*097c*/ 	.word	0x0000b850
        /*0980*/ 	.word	0x00000002
        /*0984*/ 	.word	0x000000e0
        /*0988*/ 	.short	0x010a
        /*098a*/ 	.byte	0xff
	.zero		1


	//   ....[133]....
        /*098c*/ 	.word	0x0000b8b0
        /*0990*/ 	.word	0x00000002
        /*0994*/ 	.word	0x00000090
        /*0998*/ 	.short	0x010a
        /*099a*/ 	.byte	0xff
	.zero		1


	//   ....[134]....
        /*099c*/ 	.word	0x0000b900
        /*09a0*/ 	.word	0x00000002
        /*09a4*/ 	.word	0x00000080
        /*09a8*/ 	.short	0x010a
        /*09aa*/ 	.byte	0xff
	.zero		1


	//   ....[135]....
        /*09ac*/ 	.word	0x0000b960
        /*09b0*/ 	.word	0x00000000
        /*09b4*/ 	.word	0x00000090
        /*09b8*/ 	.short	0x010a
        /*09ba*/ 	.byte	0xff
	.zero		1


	//   ....[136]....
        /*09bc*/ 	.word	0x0000b9b0
        /*09c0*/ 	.word	0x00000000
        /*09c4*/ 	.word	0x00000080
        /*09c8*/ 	.short	0x010a
        /*09ca*/ 	.byte	0xff
	.zero		1


	//   ....[137]....
        /*09cc*/ 	.word	0x0000ba10
        /*09d0*/ 	.word	0x00000003
        /*09d4*/ 	.word	0x000000c0
        /*09d8*/ 	.short	0x010a
        /*09da*/ 	.byte	0xff
	.zero		1


	//   ....[138]....
        /*09dc*/ 	.word	0x0000ba70
        /*09e0*/ 	.word	0x00000000
        /*09e4*/ 	.word	0x00000000
        /*09e8*/ 	.short	0x010a
        /*09ea*/ 	.byte	0xff
	.zero		1


	//   ....[139]....
        /*09ec*/ 	.word	0x0000bad0
        /*09f0*/ 	.word	0x00000000
        /*09f4*/ 	.word	0x00000000
        /*09f8*/ 	.short	0x010a
        /*09fa*/ 	.byte	0xff
	.zero		1


	//   ....[140]....
        /*09fc*/ 	.word	0x0000bb30
        /*0a00*/ 	.word	0x00000000
        /*0a04*/ 	.word	0x00000000
        /*0a08*/ 	.short	0x010a
        /*0a0a*/ 	.byte	0xff
	.zero		1


	//   ....[141]....
        /*0a0c*/ 	.word	0x0000bb90
        /*0a10*/ 	.word	0x00000000
        /*0a14*/ 	.word	0x00000000
        /*0a18*/ 	.short	0x010a
        /*0a1a*/ 	.byte	0xff
	.zero		1


	//   ....[142]....
        /*0a1c*/ 	.word	0x0000bbf0
        /*0a20*/ 	.word	0x00000000
        /*0a24*/ 	.word	0x00000000
        /*0a28*/ 	.short	0x010a
        /*0a2a*/ 	.byte	0xff
	.zero		1


	//   ....[143]....
        /*0a2c*/ 	.word	0x0000bc40
        /*0a30*/ 	.word	0x0000000c
        /*0a34*/ 	.word	0x00000080
        /*0a38*/ 	.short	0x010a
        /*0a3a*/ 	.byte	0xff
	.zero		1


	//   ....[144]....
        /*0a3c*/ 	.word	0x0000bca0
        /*0a40*/ 	.word	0x00000000
        /*0a44*/ 	.word	0x00000078
        /*0a48*/ 	.short	0x010a
        /*0a4a*/ 	.byte	0xff
	.zero		1


	//   ....[145]....
        /*0a4c*/ 	.word	0x0000bd00
        /*0a50*/ 	.word	0x00000009
        /*0a54*/ 	.word	0x00000050
        /*0a58*/ 	.short	0x010a
        /*0a5a*/ 	.byte	0xff
	.zero		1


	//   ....[146]....
        /*0a5c*/ 	.word	0x0000bd60
        /*0a60*/ 	.word	0x00000009
        /*0a64*/ 	.word	0x00000058
        /*0a68*/ 	.short	0x010a
        /*0a6a*/ 	.byte	0xff
	.zero		1


	//   ....[147]....
        /*0a6c*/ 	.word	0x0000bdc0
        /*0a70*/ 	.word	0x00000009
        /*0a74*/ 	.word	0x00000060
        /*0a78*/ 	.short	0x010a
        /*0a7a*/ 	.byte	0xff
	.zero		1


	//   ....[148]....
        /*0a7c*/ 	.word	0x0000be20
        /*0a80*/ 	.word	0x00000009
        /*0a84*/ 	.word	0x00000068
        /*0a88*/ 	.short	0x010a
        /*0a8a*/ 	.byte	0xff
	.zero		1


	//   ....[149]....
        /*0a8c*/ 	.word	0x0000be80
        /*0a90*/ 	.word	0x00000000
        /*0a94*/ 	.word	0x00000050
        /*0a98*/ 	.short	0x010a
        /*0a9a*/ 	.byte	0xff
	.zero		1


	//   ....[150]....
        /*0a9c*/ 	.word	0x0000bee0
        /*0aa0*/ 	.word	0x00000000
        /*0aa4*/ 	.word	0x00000058
        /*0aa8*/ 	.short	0x010a
        /*0aaa*/ 	.byte	0xff
	.zero		1


	//   ....[151]....
        /*0aac*/ 	.word	0x0000bf40
        /*0ab0*/ 	.word	0x00000000
        /*0ab4*/ 	.word	0x00000060
        /*0ab8*/ 	.short	0x010a
        /*0aba*/ 	.byte	0xff
	.zero		1


	//   ....[152]....
        /*0abc*/ 	.word	0x0000bfa0
        /*0ac0*/ 	.word	0x00000000
        /*0ac4*/ 	.word	0x00000068
        /*0ac8*/ 	.short	0x010a
        /*0aca*/ 	.byte	0xff
	.zero		1


	//   ....[153]....
        /*0acc*/ 	.word	0x0000c000
        /*0ad0*/ 	.word	0x00000003
        /*0ad4*/ 	.word	0x00000050
        /*0ad8*/ 	.short	0x010a
        /*0ada*/ 	.byte	0xff
	.zero		1


	//   ....[154]....
        /*0adc*/ 	.word	0x0000c060
        /*0ae0*/ 	.word	0x00000003
        /*0ae4*/ 	.word	0x00000058
        /*0ae8*/ 	.short	0x010a
        /*0aea*/ 	.byte	0xff
	.zero		1


	//   ....[155]....
        /*0aec*/ 	.word	0x0000c0c0
        /*0af0*/ 	.word	0x00000003
        /*0af4*/ 	.word	0x00000060
        /*0af8*/ 	.short	0x010a
        /*0afa*/ 	.byte	0xff
	.zero		1


	//   ....[156]....
        /*0afc*/ 	.word	0x0000c110
        /*0b00*/ 	.word	0x00000003
        /*0b04*/ 	.word	0x00000080
        /*0b08*/ 	.short	0x010a
        /*0b0a*/ 	.byte	0xff
	.zero		1


	//   ....[157]....
        /*0b0c*/ 	.word	0x0000c170
        /*0b10*/ 	.word	0x00000000
        /*0b14*/ 	.word	0x00000030
        /*0b18*/ 	.short	0x010a
        /*0b1a*/ 	.byte	0xff
	.zero		1


	//   ....[158]....
        /*0b1c*/ 	.word	0x0000c1c0
        /*0b20*/ 	.word	0x00000052
        /*0b24*/ 	.word	0x000000a0
        /*0b28*/ 	.short	0x010a
        /*0b2a*/ 	.byte	0xff
	.zero		1


	//   ....[159]....
        /*0b2c*/ 	.word	0x0000c210
        /*0b30*/ 	.word	0x00000003
        /*0b34*/ 	.word	0x00000030
        /*0b38*/ 	.short	0x010a
        /*0b3a*/ 	.byte	0xff
	.zero		1


	//   ....[160]....
        /*0b3c*/ 	.word	0x0000c260
        /*0b40*/ 	.word	0x0000005b
        /*0b44*/ 	.word	0x00000030
        /*0b48*/ 	.short	0x010a
        /*0b4a*/ 	.byte	0xff
	.zero		1


	//   ....[161]....
        /*0b4c*/ 	.word	0x0000c2b0
        /*0b50*/ 	.word	0x0000005d
        /*0b54*/ 	.word	0x00000030
        /*0b58*/ 	.short	0x010a
        /*0b5a*/ 	.byte	0xff
	.zero		1


	//   ....[162]....
        /*0b5c*/ 	.word	0x0000c300
        /*0b60*/ 	.word	0x0000005d
        /*0b64*/ 	.word	0x00000030
        /*0b68*/ 	.short	0x010a
        /*0b6a*/ 	.byte	0xff
	.zero		1


	//   ....[163]....
        /*0b6c*/ 	.word	0x0000c350
        /*0b70*/ 	.word	0x0000005d
        /*0b74*/ 	.word	0x00000030
        /*0b78*/ 	.short	0x010a
        /*0b7a*/ 	.byte	0xff
	.zero		1


	//   ....[164]....
        /*0b7c*/ 	.word	0x0000c3a0
        /*0b80*/ 	.word	0x0000005d
        /*0b84*/ 	.word	0x00000030
        /*0b88*/ 	.short	0x010a
        /*0b8a*/ 	.byte	0xff
	.zero		1


	//   ....[165]....
        /*0b8c*/ 	.word	0x0000c3f0
        /*0b90*/ 	.word	0x0000005d
        /*0b94*/ 	.word	0x00000030
        /*0b98*/ 	.short	0x010a
        /*0b9a*/ 	.byte	0xff
	.zero		1


	//----- nvinfo : EIATTR_NUM_MBARRIERS
	.align		4
.L_47:
        /*0b9c*/ 	.byte	0x03, 0x38
        /*0b9e*/ 	.short	0x0020


	//----- nvinfo : EIATTR_EXIT_INSTR_OFFSETS
	.align		4
        /*0ba0*/ 	.byte	0x04, 0x1c
        /*0ba2*/ 	.short	(.L_49 - .L_48)


	//   ....[0]....
.L_48:
        /*0ba4*/ 	.word	0x000028c0


	//   ....[1]....
        /*0ba8*/ 	.word	0x00002dd0


	//   ....[2]....
        /*0bac*/ 	.word	0x00002e30


	//   ....[3]....
        /*0bb0*/ 	.word	0x00003db0


	//   ....[4]....
        /*0bb4*/ 	.word	0x00005520


	//   ....[5]....
        /*0bb8*/ 	.word	0x00005560


	//   ....[6]....
        /*0bbc*/ 	.word	0x0000b4f0


	//   ....[7]....
        /*0bc0*/ 	.word	0x0000b570


	//   ....[8]....
        /*0bc4*/ 	.word	0x0000b5a0


	//   ....[9]....
        /*0bc8*/ 	.word	0x0000b620


	//----- nvinfo : EIATTR_MAX_THREADS
	.align		4
.L_49:
        /*0bcc*/ 	.byte	0x04, 0x05
        /*0bce*/ 	.short	(.L_51 - .L_50)
.L_50:
        /*0bd0*/ 	.word	0x00000100
        /*0bd4*/ 	.word	0x00000001
        /*0bd8*/ 	.word	0x00000001


	//----- nvinfo : EIATTR_CRS_STACK_SIZE
	.align		4
.L_51:
        /*0bdc*/ 	.byte	0x04, 0x1e
        /*0bde*/ 	.short	(.L_53 - .L_52)
.L_52:
        /*0be0*/ 	.word	0x00000000


	//----- nvinfo : EIATTR_CBANK_PARAM_SIZE
	.align		4
.L_53:
        /*0be4*/ 	.byte	0x03, 0x19
        /*0be6*/ 	.short	0x0800


	//----- nvinfo : EIATTR_PARAM_CBANK
	.align		4
        /*0be8*/ 	.byte	0x04, 0x0a
        /*0bea*/ 	.short	(.L_55 - .L_54)
	.align		4
.L_54:
        /*0bec*/ 	.word	index@(.nv.constant0._ZN7cutlass13device_kernelINS_4gemm6kernel13GemmUniversalIN4cute5tupleIJiiiiEEENS1_10collective13CollectiveMmaINS1_35MainloopSm100TmaUmmaWarpSpecializedILi3ELi2ELi4ENS5_IJNS4_1CILi1EEENSA_ILi2EEESB_EEEEENS5_IJNSA_ILi64EEENSA_ILi256EEENSA_ILi32EEEEEENS_10tfloat32_tENS5_IJlSB_lEEESJ_SK_NS4_8TiledMMAINS4_8MMA_AtomIJNS4_17SM100_MMA_TF32_SSISJ_SJ_fLi64ELi256ELNS4_4UMMA5MajorE0ELSP_0ELNSO_7ScaleInE0ELSQ_0EEEEEENS4_6LayoutINS5_IJSB_SB_SB_EEENS5_IJNSA_ILi0EEESV_SV_EEEEENS5_IJNS4_10UnderscoreESY_SY_EEEEENS4_23SM90_TMA_LOAD_MULTICASTENS4_14ComposedLayoutINS4_7SwizzleILi3ELi4ELi3EEENS4_18smem_ptr_flag_bitsILi32EEENST_INS5_IJNSA_ILi8EEESH_EEENS5_IJSH_SB_EEEEEEEvNS4_8identityENS4_13SM90_TMA_LOADES1B_vS1C_EENS_8epilogue10collective18CollectiveEpilogueINS1F_23Sm100TmaWarpSpecializedILi4ELi2ELi16ELb1ELb0EEEJSI_NS5_IJNST_ISF_SB_EENST_ISH_SB_EEEEESJ_SK_SJ_SK_NS1F_6fusion15FusionCallbacksIS1J_NS1N_17LinearCombinationISJ_fSJ_fLNS_15FloatRoundStyleE2EEESI_S1M_JEEENS4_5SM1004TMEM4LOAD26SM100_TMEM_LOAD_16dp128b8xES1D_S1B_NS4_17SM75_U32x4_LDSM_NENS4_14SM90_TMA_STOREES1B_NS4_17SM90_U32x4_STSM_NENS4_39AutoVectorizingCopyWithAssumedAlignmentILi128EEEEEEvvEEEEvNT_6ParamsE)
        /*0bf0*/ 	.short	0x0380
        /*0bf2*/ 	.short	0x0800


	//----- nvinfo : EIATTR_SW_WAR
	.align		4
.L_55:
        /*0bf4*/ 	.byte	0x04, 0x36
        /*0bf6*/ 	.short	(.L_57 - .L_56)
.L_56:
        /*0bf8*/ 	.word	0x00000008
.L_57:


//--------------------- .nv.callgraph             --------------------------
	.section	.nv.callgraph,"",@"SHT_CUDA_CALLGRAPH"
	.align	4
	.sectionentsize	8
	.align		4
        /*0000*/ 	.word	0x00000000
	.align		4
        /*0004*/ 	.word	0xffffffff
	.align		4
        /*0008*/ 	.word	index@(_ZN7cutlass13device_kernelINS_4gemm6kernel13GemmUniversalIN4cute5tupleIJiiiiEEENS1_10collective13CollectiveMmaINS1_35MainloopSm100TmaUmmaWarpSpecializedILi3ELi2ELi4ENS5_IJNS4_1CILi1EEENSA_ILi2EEESB_EEEEENS5_IJNSA_ILi64EEENSA_ILi256EEENSA_ILi32EEEEEENS_10tfloat32_tENS5_IJlSB_lEEESJ_SK_NS4_8TiledMMAINS4_8MMA_AtomIJNS4_17SM100_MMA_TF32_SSISJ_SJ_fLi64ELi256ELNS4_4UMMA5MajorE0ELSP_0ELNSO_7ScaleInE0ELSQ_0EEEEEENS4_6LayoutINS5_IJSB_SB_SB_EEENS5_IJNSA_ILi0EEESV_SV_EEEEENS5_IJNS4_10UnderscoreESY_SY_EEEEENS4_23SM90_TMA_LOAD_MULTICASTENS4_14ComposedLayoutINS4_7SwizzleILi3ELi4ELi3EEENS4_18smem_ptr_flag_bitsILi32EEENST_INS5_IJNSA_ILi8EEESH_EEENS5_IJSH_SB_EEEEEEEvNS4_8identityENS4_13SM90_TMA_LOADES1B_vS1C_EENS_8epilogue10collective18CollectiveEpilogueINS1F_23Sm100TmaWarpSpecializedILi4ELi2ELi16ELb1ELb0EEEJSI_NS5_IJNST_ISF_SB_EENST_ISH_SB_EEEEESJ_SK_SJ_SK_NS1F_6fusion15FusionCallbacksIS1J_NS1N_17LinearCombinationISJ_fSJ_fLNS_15FloatRoundStyleE2EEESI_S1M_JEEENS4_5SM1004TMEM4LOAD26SM100_TMEM_LOAD_16dp128b8xES1D_S1B_NS4_17SM75_U32x4_LDSM_NENS4_14SM90_TMA_STOREES1B_NS4_17SM90_U32x4_STSM_NENS4_39AutoVectorizingCopyWithAssumedAlignmentILi128EEEEEEvvEEEEvNT_6ParamsE)
	.align		4
        /*000c*/ 	.word	index@(__assertfail)
	.align		4
        /*0010*/ 	.word	0x00000000
	.align		4
        /*0014*/ 	.word	0xfffffffe
	.align		4
        /*0018*/ 	.word	0x00000000
	.align		4
        /*001c*/ 	.word	0xfffffffd
	.align		4
        /*0020*/ 	.word	0x00000000
	.align		4
        /*0024*/ 	.word	0xfffffffc


//--------------------- .nv.constant4             --------------------------
	.section	.nv.constant4,"a",@progbits
	.align	8
	.align		8
.nv.constant4:
        /*0000*/ 	.dword	__assertfail
	.align		8
        /*0008*/ 	.dword	__unnamed_1
	.align		8
        /*0010*/ 	.dword	__unnamed_2
	.align		8
        /*0018*/ 	.dword	_ZN40_INTERNAL_13730484_4_k_cu_c0b8b5b7_102724cuda3std3__45__cpo5beginE
	.align		8
        /*0020*/ 	.dword	_ZN40_INTERNAL_13730484_4_k_cu_c0b8b5b7_102724cuda3std3__45__cpo3endE
	.align		8
        /*0028*/ 	.dword	_ZN40_INTERNAL_13730484_4_k_cu_c0b8b5b7_102724cuda3std3__45__cpo6cbeginE
	.align		8
        /*0030*/ 	.dword	_ZN40_INTERNAL_13730484_4_k_cu_c0b8b5b7_102724cuda3std3__45__cpo4cendE
	.align		8
        /*0038*/ 	.dword	_ZN40_INTERNAL_13730484_4_k_cu_c0b8b5b7_102724cuda3std3__442_GLOBAL__N__13730484_4_k_cu_c0b8b5b7_102726ignoreE
	.align		8
        /*0040*/ 	.dword	_ZN40_INTERNAL_13730484_4_k_cu_c0b8b5b7_102724cuda3std3__419piecewise_constructE
	.align		8
        /*0048*/ 	.dword	_ZN40_INTERNAL_13730484_4_k_cu_c0b8b5b7_102724cuda3std3__48in_placeE
	.align		8
        /*0050*/ 	.dword	_ZN40_INTERNAL_13730484_4_k_cu_c0b8b5b7_102724cuda3std6ranges3__45__cpo4swapE
	.align		8
        /*0058*/ 	.dword	_ZN40_INTERNAL_13730484_4_k_cu_c0b8b5b7_102724cuda3std6ranges3__45__cpo9iter_moveE
	.align		8
        /*0060*/ 	.dword	_ZN40_INTERNAL_13730484_4_k_cu_c0b8b5b7_102724cute7productE
	.align		8
        /*0068*/ 	.dword	_ZN40_INTERNAL_13730484_4_k_cu_c0b8b5b7_102724cute1_E
	.align		8
        /*0070*/ 	.dword	$str$25
	.align		8
        /*0078*/ 	.dword	$str$26
	.align		8
        /*0080*/ 	.dword	$str$27
	.align		8
        /*0088*/ 	.dword	$str$28


//--------------------- .text._ZN7cutlass13device_kernelINS_4gemm6kernel13GemmUniversalIN4cute5tupleIJiiiiEEENS1_10collective13CollectiveMmaINS1_35MainloopSm100TmaUmmaWarpSpecializedILi3ELi2ELi4ENS5_IJNS4_1CILi1EEENSA_ILi2EEESB_EEEEENS5_IJNSA_ILi64EEENSA_ILi256EEENSA_ILi32EEEEEENS_10tfloat32_tENS5_IJlSB_lEEESJ_SK_NS4_8TiledMMAINS4_8MMA_AtomIJNS4_17SM100_MMA_TF32_SSISJ_SJ_fLi64ELi256ELNS4_4UMMA5MajorE0ELSP_0ELNSO_7ScaleInE0ELSQ_0EEEEEENS4_6LayoutINS5_IJSB_SB_SB_EEENS5_IJNSA_ILi0EEESV_SV_EEEEENS5_IJNS4_10UnderscoreESY_SY_EEEEENS4_23SM90_TMA_LOAD_MULTICASTENS4_14ComposedLayoutINS4_7SwizzleILi3ELi4ELi3EEENS4_18smem_ptr_flag_bitsILi32EEENST_INS5_IJNSA_ILi8EEESH_EEENS5_IJSH_SB_EEEEEEEvNS4_8identityENS4_13SM90_TMA_LOADES1B_vS1C_EENS_8epilogue10collective18CollectiveEpilogueINS1F_23Sm100TmaWarpSpecializedILi4ELi2ELi16ELb1ELb0EEEJSI_NS5_IJNST_ISF_SB_EENST_ISH_SB_EEEEESJ_SK_SJ_SK_NS1F_6fusion15FusionCallbacksIS1J_NS1N_17LinearCombinationISJ_fSJ_fLNS_15FloatRoundStyleE2EEESI_S1M_JEEENS4_5SM1004TMEM4LOAD26SM100_TMEM_LOAD_16dp128b8xES1D_S1B_NS4_17SM75_U32x4_LDSM_NENS4_14SM90_TMA_STOREES1B_NS4_17SM90_U32x4_STSM_NENS4_39AutoVectorizingCopyWithAssumedAlignmentILi128EEEEEEvvEEEEvNT_6ParamsE --------------------------
	.section	.text._ZN7cutlass13device_kernelINS_4gemm6kernel13GemmUniversalIN4cute5tupleIJiiiiEEENS1_10collective13CollectiveMmaINS1_35MainloopSm100TmaUmmaWarpSpecializedILi3ELi2ELi4ENS5_IJNS4_1CILi1EEENSA_ILi2EEESB_EEEEENS5_IJNSA_ILi64EEENSA_ILi256EEENSA_ILi32EEEEEENS_10tfloat32_tENS5_IJlSB_lEEESJ_SK_NS4_8TiledMMAINS4_8MMA_AtomIJNS4_17SM100_MMA_TF32_SSISJ_SJ_fLi64ELi256ELNS4_4UMMA5MajorE0ELSP_0ELNSO_7ScaleInE0ELSQ_0EEEEEENS4_6LayoutINS5_IJSB_SB_SB_EEENS5_IJNSA_ILi0EEESV_SV_EEEEENS5_IJNS4_10UnderscoreESY_SY_EEEEENS4_23SM90_TMA_LOAD_MULTICASTENS4_14ComposedLayoutINS4_7SwizzleILi3ELi4ELi3EEENS4_18smem_ptr_flag_bitsILi32EEENST_INS5_IJNSA_ILi8EEESH_EEENS5_IJSH_SB_EEEEEEEvNS4_8identityENS4_13SM90_TMA_LOADES1B_vS1C_EENS_8epilogue10collective18CollectiveEpilogueINS1F_23Sm100TmaWarpSpecializedILi4ELi2ELi16ELb1ELb0EEEJSI_NS5_IJNST_ISF_SB_EENST_ISH_SB_EEEEESJ_SK_SJ_SK_NS1F_6fusion15FusionCallbacksIS1J_NS1N_17LinearCombinationISJ_fSJ_fLNS_15FloatRoundStyleE2EEESI_S1M_JEEENS4_5SM1004TMEM4LOAD26SM100_TMEM_LOAD_16dp128b8xES1D_S1B_NS4_17SM75_U32x4_LDSM_NENS4_14SM90_TMA_STOREES1B_NS4_17SM90_U32x4_STSM_NENS4_39AutoVectorizingCopyWithAssumedAlignmentILi128EEEEEEvvEEEEvNT_6ParamsE,"ax",@progbits
	.align	128
.text._ZN7cutlass13device_kernelINS_4gemm6kernel13GemmUniversalIN4cute5tupleIJiiiiEEENS1_10collective13CollectiveMmaINS1_35MainloopSm100TmaUmmaWarpSpecializedILi3ELi2ELi4ENS5_IJNS4_1CILi1EEENSA_ILi2EEESB_EEEEENS5_IJNSA_ILi64EEENSA_ILi256EEENSA_ILi32EEEEEENS_10tfloat32_tENS5_IJlSB_lEEESJ_SK_NS4_8TiledMMAINS4_8MMA_AtomIJNS4_17SM100_MMA_TF32_SSISJ_SJ_fLi64ELi256ELNS4_4UMMA5MajorE0ELSP_0ELNSO_7ScaleInE0ELSQ_0EEEEEENS4_6LayoutINS5_IJSB_SB_SB_EEENS5_IJNSA_ILi0EEESV_SV_EEEEENS5_IJNS4_10UnderscoreESY_SY_EEEEENS4_23SM90_TMA_LOAD_MULTICASTENS4_14ComposedLayoutINS4_7SwizzleILi3ELi4ELi3EEENS4_18smem_ptr_flag_bitsILi32EEENST_INS5_IJNSA_ILi8EEESH_EEENS5_IJSH_SB_EEEEEEEvNS4_8identityENS4_13SM90_TMA_LOADES1B_vS1C_EENS_8epilogue10collective18CollectiveEpilogueINS1F_23Sm100TmaWarpSpecializedILi4ELi2ELi16ELb1ELb0EEEJSI_NS5_IJNST_ISF_SB_EENST_ISH_SB_EEEEESJ_SK_SJ_SK_NS1F_6fusion15FusionCallbacksIS1J_NS1N_17LinearCombinationISJ_fSJ_fLNS_15FloatRoundStyleE2EEESI_S1M_JEEENS4_5SM1004TMEM4LOAD26SM100_TMEM_LOAD_16dp128b8xES1D_S1B_NS4_17SM75_U32x4_LDSM_NENS4_14SM90_TMA_STOREES1B_NS4_17SM90_U32x4_STSM_NENS4_39AutoVectorizingCopyWithAssumedAlignmentILi128EEEEEEvvEEEEvNT_6ParamsE:
        .type           _ZN7cutlass13device_kernelINS_4gemm6kernel13GemmUniversalIN4cute5tupleIJiiiiEEENS1_10collective13CollectiveMmaINS1_35MainloopSm100TmaUmmaWarpSpecializedILi3ELi2ELi4ENS5_IJNS4_1CILi1EEENSA_ILi2EEESB_EEEEENS5_IJNSA_ILi64EEENSA_ILi256EEENSA_ILi32EEEEEENS_10tfloat32_tENS5_IJlSB_lEEESJ_SK_NS4_8TiledMMAINS4_8MMA_AtomIJNS4_17SM100_MMA_TF32_SSISJ_SJ_fLi64ELi256ELNS4_4UMMA5MajorE0ELSP_0ELNSO_7ScaleInE0ELSQ_0EEEEEENS4_6LayoutINS5_IJSB_SB_SB_EEENS5_IJNSA_ILi0EEESV_SV_EEEEENS5_IJNS4_10UnderscoreESY_SY_EEEEENS4_23SM90_TMA_LOAD_MULTICASTENS4_14ComposedLayoutINS4_7SwizzleILi3ELi4ELi3EEENS4_18smem_ptr_flag_bitsILi32EEENST_INS5_IJNSA_ILi8EEESH_EEENS5_IJSH_SB_EEEEEEEvNS4_8identityENS4_13SM90_TMA_LOADES1B_vS1C_EENS_8epilogue10collective18CollectiveEpilogueINS1F_23Sm100TmaWarpSpecializedILi4ELi2ELi16ELb1ELb0EEEJSI_NS5_IJNST_ISF_SB_EENST_ISH_SB_EEEEESJ_SK_SJ_SK_NS1F_6fusion15FusionCallbacksIS1J_NS1N_17LinearCombinationISJ_fSJ_fLNS_15FloatRoundStyleE2EEESI_S1M_JEEENS4_5SM1004TMEM4LOAD26SM100_TMEM_LOAD_16dp128b8xES1D_S1B_NS4_17SM75_U32x4_LDSM_NENS4_14SM90_TMA_STOREES1B_NS4_17SM90_U32x4_STSM_NENS4_39AutoVectorizingCopyWithAssumedAlignmentILi128EEEEEEvvEEEEvNT_6ParamsE,@function
        .size           _ZN7cutlass13device_kernelINS_4gemm6kernel13GemmUniversalIN4cute5tupleIJiiiiEEENS1_10collective13CollectiveMmaINS1_35MainloopSm100TmaUmmaWarpSpecializedILi3ELi2ELi4ENS5_IJNS4_1CILi1EEENSA_ILi2EEESB_EEEEENS5_IJNSA_ILi64EEENSA_ILi256EEENSA_ILi32EEEEEENS_10tfloat32_tENS5_IJlSB_lEEESJ_SK_NS4_8TiledMMAINS4_8MMA_AtomIJNS4_17SM100_MMA_TF32_SSISJ_SJ_fLi64ELi256ELNS4_4UMMA5MajorE0ELSP_0ELNSO_7ScaleInE0ELSQ_0EEEEEENS4_6LayoutINS5_IJSB_SB_SB_EEENS5_IJNSA_ILi0EEESV_SV_EEEEENS5_IJNS4_10UnderscoreESY_SY_EEEEENS4_23SM90_TMA_LOAD_MULTICASTENS4_14ComposedLayoutINS4_7SwizzleILi3ELi4ELi3EEENS4_18smem_ptr_flag_bitsILi32EEENST_INS5_IJNSA_ILi8EEESH_EEENS5_IJSH_SB_EEEEEEEvNS4_8identityENS4_13SM90_TMA_LOADES1B_vS1C_EENS_8epilogue10collective18CollectiveEpilogueINS1F_23Sm100TmaWarpSpecializedILi4ELi2ELi16ELb1ELb0EEEJSI_NS5_IJNST_ISF_SB_EENST_ISH_SB_EEEEESJ_SK_SJ_SK_NS1F_6fusion15FusionCallbacksIS1J_NS1N_17LinearCombinationISJ_fSJ_fLNS_15FloatRoundStyleE2EEESI_S1M_JEEENS4_5SM1004TMEM4LOAD26SM100_TMEM_LOAD_16dp128b8xES1D_S1B_NS4_17SM75_U32x4_LDSM_NENS4_14SM90_TMA_STOREES1B_NS4_17SM90_U32x4_STSM_NENS4_39AutoVectorizingCopyWithAssumedAlignmentILi128EEEEEEvvEEEEvNT_6ParamsE,(.L_x_224 - _ZN7cutlass13device_kernelINS_4gemm6kernel13GemmUniversalIN4cute5tupleIJiiiiEEENS1_10collective13CollectiveMmaINS1_35MainloopSm100TmaUmmaWarpSpecializedILi3ELi2ELi4ENS5_IJNS4_1CILi1EEENSA_ILi2EEESB_EEEEENS5_IJNSA_ILi64EEENSA_ILi256EEENSA_ILi32EEEEEENS_10tfloat32_tENS5_IJlSB_lEEESJ_SK_NS4_8TiledMMAINS4_8MMA_AtomIJNS4_17SM100_MMA_TF32_SSISJ_SJ_fLi64ELi256ELNS4_4UMMA5MajorE0ELSP_0ELNSO_7ScaleInE0ELSQ_0EEEEEENS4_6LayoutINS5_IJSB_SB_SB_EEENS5_IJNSA_ILi0EEESV_SV_EEEEENS5_IJNS4_10UnderscoreESY_SY_EEEEENS4_23SM90_TMA_LOAD_MULTICASTENS4_14ComposedLayoutINS4_7SwizzleILi3ELi4ELi3EEENS4_18smem_ptr_flag_bitsILi32EEENST_INS5_IJNSA_ILi8EEESH_EEENS5_IJSH_SB_EEEEEEEvNS4_8identityENS4_13SM90_TMA_LOADES1B_vS1C_EENS_8epilogue10collective18CollectiveEpilogueINS1F_23Sm100TmaWarpSpecializedILi4ELi2ELi16ELb1ELb0EEEJSI_NS5_IJNST_ISF_SB_EENST_ISH_SB_EEEEESJ_SK_SJ_SK_NS1F_6fusion15FusionCallbacksIS1J_NS1N_17LinearCombinationISJ_fSJ_fLNS_15FloatRoundStyleE2EEESI_S1M_JEEENS4_5SM1004TMEM4LOAD26SM100_TMEM_LOAD_16dp128b8xES1D_S1B_NS4_17SM75_U32x4_LDSM_NENS4_14SM90_TMA_STOREES1B_NS4_17SM90_U32x4_STSM_NENS4_39AutoVectorizingCopyWithAssumedAlignmentILi128EEEEEEvvEEEEvNT_6ParamsE)
        .other          _ZN7cutlass13device_kernelINS_4gemm6kernel13GemmUniversalIN4cute5tupleIJiiiiEEENS1_10collective13CollectiveMmaINS1_35MainloopSm100TmaUmmaWarpSpecializedILi3ELi2ELi4ENS5_IJNS4_1CILi1EEENSA_ILi2EEESB_EEEEENS5_IJNSA_ILi64EEENSA_ILi256EEENSA_ILi32EEEEEENS_10tfloat32_tENS5_IJlSB_lEEESJ_SK_NS4_8TiledMMAINS4_8MMA_AtomIJNS4_17SM100_MMA_TF32_SSISJ_SJ_fLi64ELi256ELNS4_4UMMA5MajorE0ELSP_0ELNSO_7ScaleInE0ELSQ_0EEEEEENS4_6LayoutINS5_IJSB_SB_SB_EEENS5_IJNSA_ILi0EEESV_SV_EEEEENS5_IJNS4_10UnderscoreESY_SY_EEEEENS4_23SM90_TMA_LOAD_MULTICASTENS4_14ComposedLayoutINS4_7SwizzleILi3ELi4ELi3EEENS4_18smem_ptr_flag_bitsILi32EEENST_INS5_IJNSA_ILi8EEESH_EEENS5_IJSH_SB_EEEEEEEvNS4_8identityENS4_13SM90_TMA_LOADES1B_vS1C_EENS_8epilogue10collective18CollectiveEpilogueINS1F_23Sm100TmaWarpSpecializedILi4ELi2ELi16ELb1ELb0EEEJSI_NS5_IJNST_ISF_SB_EENST_ISH_SB_EEEEESJ_SK_SJ_SK_NS1F_6fusion15FusionCallbacksIS1J_NS1N_17LinearCombinationISJ_fSJ_fLNS_15FloatRoundStyleE2EEESI_S1M_JEEENS4_5SM1004TMEM4LOAD26SM100_TMEM_LOAD_16dp128b8xES1D_S1B_NS4_17SM75_U32x4_LDSM_NENS4_14SM90_TMA_STOREES1B_NS4_17SM90_U32x4_STSM_NENS4_39AutoVectorizingCopyWithAssumedAlignmentILi128EEEEEEvvEEEEvNT_6ParamsE,@"STO_CUDA_ENTRY STV_DEFAULT"
_ZN7cutlass13device_kernelINS_4gemm6kernel13GemmUniversalIN4cute5tupleIJiiiiEEENS1_10collective13CollectiveMmaINS1_35MainloopSm100TmaUmmaWarpSpecializedILi3ELi2ELi4ENS5_IJNS4_1CILi1EEENSA_ILi2EEESB_EEEEENS5_IJNSA_ILi64EEENSA_ILi256EEENSA_ILi32EEEEEENS_10tfloat32_tENS5_IJlSB_lEEESJ_SK_NS4_8TiledMMAINS4_8MMA_AtomIJNS4_17SM100_MMA_TF32_SSISJ_SJ_fLi64ELi256ELNS4_4UMMA5MajorE0ELSP_0ELNSO_7ScaleInE0ELSQ_0EEEEEENS4_6LayoutINS5_IJSB_SB_SB_EEENS5_IJNSA_ILi0EEESV_SV_EEEEENS5_IJNS4_10UnderscoreESY_SY_EEEEENS4_23SM90_TMA_LOAD_MULTICASTENS4_14ComposedLayoutINS4_7SwizzleILi3ELi4ELi3EEENS4_18smem_ptr_flag_bitsILi32EEENST_INS5_IJNSA_ILi8EEESH_EEENS5_IJSH_SB_EEEEEEEvNS4_8identityENS4_13SM90_TMA_LOADES1B_vS1C_EENS_8epilogue10collective18CollectiveEpilogueINS1F_23Sm100TmaWarpSpecializedILi4ELi2ELi16ELb1ELb0EEEJSI_NS5_IJNST_ISF_SB_EENST_ISH_SB_EEEEESJ_SK_SJ_SK_NS1F_6fusion15FusionCallbacksIS1J_NS1N_17LinearCombinationISJ_fSJ_fLNS_15FloatRoundStyleE2EEESI_S1M_JEEENS4_5SM1004TMEM4LOAD26SM100_TMEM_LOAD_16dp128b8xES1D_S1B_NS4_17SM75_U32x4_LDSM_NENS4_14SM90_TMA_STOREES1B_NS4_17SM90_U32x4_STSM_NENS4_39AutoVectorizingCopyWithAssumedAlignmentILi128EEEEEEvvEEEEvNT_6ParamsE:
[----:B------:R-:W1:Y:S01]  /*0000*/  LDC R1, c[0x0][0x37c] ;  /* 0x0000df00ff017b82 */ /* 0x000e620000000800 */
[----:B------:R-:W2:Y:S01]  /*0010*/  S2R R75, SR_TID.X ;  /* 0x00000000004b7919 */ /* 0x000ea20000002100 */
[----:B------:R-:W3:Y:S01]  /*0020*/  LDCU.64 UR8, c[0x0][0x890] ;  /* 0x00011200ff0877ac */ /* 0x000ee20008000a00 */
[----:B------:R-:W-:Y:S02]  /*0030*/  PRMT R63, RZ, 0x7610, R63 ;  /* 0x00007610ff3f7816 */ /* 0x000fe4000000003f */
[----:B------:R-:W-:Y:S01]  /*0040*/  ELECT P3, URZ, PT ;  /* 0x0000000000ff782f */ /* 0x000fe20003860000 */
[----:B---3--:R-:W-:-:S04]  /*0050*/  UISETP.NE.U32.AND UP0, UPT, UR8, URZ, UPT ;  /* 0x000000ff0800728c */ /* 0x008fc8000bf05070 */
[----:B------:R-:W-:Y:S01]  /*0060*/  UISETP.NE.AND.EX UP0, UPT, UR9, URZ, UPT, UP0 ;  /* 0x000000ff0900728c */ /* 0x000fe2000bf05300 */
[----:B--2---:R-:W-:-:S05]  /*0070*/  SHF.R.U32.HI R64, RZ, 0x5, R75 ;  /* 0x00000005ff407819 */ /* 0x004fca000001164b */
[----:B------:R-:W2:Y:S02]  /*0080*/  SHFL.IDX PT, R0, R64, RZ, 0x1f ;  /* 0x00001fff40007589 */ /* 0x000ea400000e0000 */
[----:B--2---:R-:W-:Y:S01]  /*0090*/  R2UR UR17, R0 ;  /* 0x00000000001172ca */ /* 0x004fe200000e0000 */
[----:B-1----:R-:W-:-:S14]  /*00a0*/  BRA.U UP0, `(.L_x_0) ;  /* 0x0000000100307547 */ /* 0x002fdc000b800000 */
[----:B------:R-:W1:Y:S02]  /*00b0*/  LDCU.64 UR4, c[0x0][0x888] ;  /* 0x00011100ff0477ac */ /* 0x000e640008000a00 */
[----:B-1----:R-:W-:-:S04]  /*00c0*/  UISETP.NE.U32.AND UP0, UPT, UR4, URZ, UPT ;  /* 0x000000ff0400728c */ /* 0x002fc8000bf05070 */
[----:B------:R-:W-:-:S09]  /*00d0*/  UISETP.NE.AND.EX UP0, UPT, UR5, URZ, UPT, UP0 ;  /* 0x000000ff0500728c */ /* 0x000fd2000bf05300 */
[----:B------:R-:W-:Y:S05]  /*00e0*/  BRA.U !UP0, `(.L_x_1) ;  /* 0x0000000108147547 */ /* 0x000fea000b800000 */
[----:B------:R-:W1:Y:S01]  /*00f0*/  LDC.64 R2, c[0x0][0x888] ;  /* 0x00022200ff027b82 */ /* 0x000e620000000a00 */
[----:B------:R-:W1:Y:S02]  /*0100*/  LDCU.64 UR4, c[0x0][0x358] ;  /* 0x00006b00ff0477ac */ /* 0x000e640008000a00 */
[----:B-1----:R1:W5:Y:S01]  /*0110*/  LDG.E R27, desc[UR4][R2.64] ;  /* 0x00000004021b7981 */ /* 0x002362000c1e1900 */
[----:B------:R-:W-:Y:S01]  /*0120*/  HFMA2 R63, -RZ, RZ, 0, 5.9604644775390625e-08 ;  /* 0x00000001ff3f7431 */ /* 0x000fe200000001ff */
[----:B------:R-:W-:Y:S05]  /*0130*/  BRA `(.L_x_0) ;  /* 0x00000000000c7947 */ /* 0x000fea0003800000 */
.L_x_1:
[----:B------:R-:W1:Y:S01]  /*0140*/  LDCU UR4, c[0x0][0x880] ;  /* 0x00011000ff0477ac */ /* 0x000e620008000800 */
[----:B------:R-:W-:Y:S01]  /*0150*/  HFMA2 R63, -RZ, RZ, 0, 5.9604644775390625e-08 ;  /* 0x00000001ff3f7431 */ /* 0x000fe200000001ff */
[----:B-1----:R-:W-:-:S07]  /*0160*/  MOV R27, UR4 ;  /* 0x00000004001b7c02 */ /* 0x002fce0008000f00 */
.L_x_0:
[----:B------:R-:W2:Y:S02]  /*0170*/  LDCU.64 UR4, c[0x0][0x8b0] ;  /* 0x00011600ff0477ac */ /* 0x000ea40008000a00 */
[----:B--2---:R-:W-:-:S04]  /*0180*/  UISETP.NE.U32.AND UP0, UPT, UR4, URZ, UPT ;  /* 0x000000ff0400728c */ /* 0x004fc8000bf05070 */
[----:B------:R-:W-:-:S09]  /*0190*/  UISETP.NE.AND.EX UP0, UPT, UR5, URZ, UPT, UP0 ;  /* 0x000000ff0500728c */ /* 0x000fd2000bf05300 */
[----:B------:R-:W-:Y:S05]  /*01a0*/  BRA.U UP0, `(.L_x_2) ;  /* 0x0000000100287547 */ /* 0x000fea000b800000 */
[----:B------:R-:W2:Y:S02]  /*01b0*/  LDCU.64 UR4, c[0x0][0x8a8] ;  /* 0x00011500ff0477ac */ /* 0x000ea40008000a00 */
[----:B--2---:R-:W-:-:S04]  /*01c0*/  UISETP.NE.U32.AND UP0, UPT, UR4, URZ, UPT ;  /* 0x000000ff0400728c */ /* 0x004fc8000bf05070 */
[----:B------:R-:W-:-:S09]  /*01d0*/  UISETP.NE.AND.EX UP0, UPT, UR5, URZ, UPT, UP0 ;  /* 0x000000ff0500728c */ /* 0x000fd2000bf05300 */
[----:B------:R-:W-:Y:S05]  /*01e0*/  BRA.U !UP0, `(.L_x_3) ;  /* 0x0000000108107547 */ /* 0x000fea000b800000 */
[----:B------:R-:W2:Y:S01]  /*01f0*/  LDC.64 R24, c[0x0][0x8a8] ;  /* 0x00022a00ff187b82 */ /* 0x000ea20000000a00 */
[----:B------:R-:W2:Y:S02]  /*0200*/  LDCU.64 UR4, c[0x0][0x358] ;  /* 0x00006b00ff0477ac */ /* 0x000ea40008000a00 */
[----:B--2---:R2:W5:Y:S01]  /*0210*/  LDG.E R24, desc[UR4][R24.64] ;  /* 0x0000000418187981 */ /* 0x004562000c1e1900 */
[----:B------:R-:W-:Y:S05]  /*0220*/  BRA `(.L_x_2) ;  /* 0x0000000000087947 */ /* 0x000fea0003800000 */
.L_x_3:
[----:B------:R-:W2:Y:S02]  /*0230*/  LDCU UR4, c[0x0][0x8a0] ;  /* 0x00011400ff0477ac */ /* 0x000ea40008000800 */
[----:B--2---:R-:W-:Y:S02]  /*0240*/  MOV R24, UR4 ;  /* 0x0000000400187c02 */ /* 0x004fe40008000f00 */
.L_x_2:
[----:B------:R-:W-:Y:S01]  /*0250*/  IMAD.U32 R0, RZ, RZ, UR17 ;  /* 0x00000011ff007e24 */ /* 0x000fe2000f8e00ff */
[----:B------:R-:W-:Y:S04]  /*0260*/  BSSY.RECONVERGENT B0, `(.L_x_4) ;  /* 0x000000c000007945 */ /* 0x000fe80003800200 */
[C---:B------:R-:W-:Y:S02]  /*0270*/  ISETP.NE.OR P1, PT, R0.reuse, 0x1, !P3 ;  /* 0x000000010000780c */ /* 0x040fe40005f25670 */
[----:B------:R-:W-:-:S11]  /*0280*/  ISETP.NE.OR P0, PT, R0, 0x3, !P3 ;  /* 0x000000030000780c */ /* 0x000fd60005f05670 */
[----:B------:R-:W-:Y:S05]  /*0290*/  @P1 BRA `(.L_x_5) ;  /* 0x0000000000201947 */ /* 0x000fea0003800000 */
[----:B------:R-:W3:Y:S02]  /*02a0*/  LDCU.64 UR4, c[0x0][0x348] ;  /* 0x00006900ff0477ac */ /* 0x000ee40008000a00 */
[----:B---3--:R-:W-:Y:S02]  /*02b0*/  UIADD3 UR6, UP1, UPT, UR4, 0x80, URZ ;  /* 0x0000008004067890 */ /* 0x008fe4000ff3e0ff */
[----:B------:R-:W-:Y:S02]  /*02c0*/  UIADD3 UR4, UP0, UPT, UR4, 0x180, URZ ;  /* 0x0000018004047890 */ /* 0x000fe4000ff1e0ff */
[----:B------:R-:W-:Y:S02]  /*02d0*/  UIADD3.X UR7, UPT, UPT, URZ, UR5, URZ, UP1, !UPT ;  /* 0x00000005ff077290 */ /* 0x000fe40008ffe4ff */
[----:B------:R-:W-:-:S07]  /*02e0*/  UIADD3.X UR5, UPT, UPT, URZ, UR5, URZ, UP0, !UPT ;  /* 0x00000005ff057290 */ /* 0x000fce00087fe4ff */
[----:B------:R3:W-:Y:S02]  /*02f0*/  UTMACCTL.PF [UR6] ;  /* 0x00000000060079b9 */ /* 0x0007e40008040000 */
[----:B------:R3:W-:Y:S02]  /*0300*/  UTMACCTL.PF [UR4] ;  /* 0x00000000040079b9 */ /* 0x0007e40008040000 */
[----:B---3--:R-:W-:Y:S01]  /*0310*/  NOP ;  /* 0x0000000000007918 */ /* 0x008fe20000000000 */
.L_x_5:
[----:B------:R-:W-:Y:S05]  /*0320*/  BSYNC.RECONVERGENT B0 ;  /* 0x0000000000007941 */ /* 0x000fea0003800200 */
.L_x_4:
[----:B------:R-:W-:Y:S04]  /*0330*/  BSSY.RECONVERGENT B0, `(.L_x_6) ;  /* 0x000000a000007945 */ /* 0x000fe80003800200 */
        /* <DEDUP_REMOVED lines=9> */
.L_x_7:
[----:B------:R-:W-:Y:S05]  /*03d0*/  BSYNC.RECONVERGENT B0 ;  /* 0x0000000000007941 */ /* 0x000fea0003800200 */
.L_x_6:
[----:B------:R-:W3:Y:S01]  /*03e0*/  LDCU.64 UR4, c[0x0][0x888] ;  /* 0x00011100ff0477ac */ /* 0x000ee20008000a00 */
[----:B------:R-:W-:Y:S02]  /*03f0*/  UISETP.EQ.U32.AND UP1, UPT, UR8, URZ, UPT ;  /* 0x000000ff0800728c */ /* 0x000fe4000bf22070 */
[----:B------:R-:W-:Y:S02]  /*0400*/  UPLOP3.LUT UP3, UPT, UPT, UPT, UPT, 0x80, 0x8 ;  /* 0x000000000008789c */ /* 0x000fe40003f6f070 */
[----:B---3--:R-:W-:-:S04]  /*0410*/  UISETP.NE.U32.AND UP0, UPT, UR4, URZ, UPT ;  /* 0x000000ff0400728c */ /* 0x008fc8000bf05070 */
[----:B------:R-:W-:-:S04]  /*0420*/  UISETP.NE.AND.EX UP0, UPT, UR5, URZ, UPT, UP0 ;  /* 0x000000ff0500728c */ /* 0x000fc8000bf05300 */
[----:B------:R-:W-:-:S04]  /*0430*/  UISETP.EQ.OR.EX UP2, UPT, UR9, URZ, !UP0, UP1 ;  /* 0x000000ff0900728c */ /* 0x000fc8000c742710 */
[----:B------:R-:W-:-:S06]  /*0440*/  UP2UR UR4, UPR, URZ, 0x4 ;  /* 0x00000004ff047883 */ /* 0x000fcc0008000000 */
[----:B------:R-:W-:Y:S01]  /*0450*/  MOV R67, UR4 ;  /* 0x0000000400437c02 */ /* 0x000fe20008000f00 */
[----:B------:R-:W-:Y:S06]  /*0460*/  BRA.U !UP2, `(.L_x_8) ;  /* 0x000000010a207547 */ /* 0x000fec000b800000 */
[----:B------:R-:W-:Y:S01]  /*0470*/  UISETP.NE.U32.AND UP1, UPT, UR8, URZ, UPT ;  /* 0x000000ff0800728c */ /* 0x000fe2000bf25070 */
[----:B-----5:R-:W-:Y:S01]  /*0480*/  FSETP.NEU.AND P0, PT, R27, RZ, PT ;  /* 0x000000ff1b00720b */ /* 0x020fe20003f0d000 */
[----:B------:R-:W-:Y:S02]  /*0490*/  USEL UR4, URZ, 0xffffffff, UP0 ;  /* 0xffffffffff047887 */ /* 0x000fe40008000000 */
[----:B------:R-:W-:-:S10]  /*04a0*/  UISETP.NE.AND.EX UP1, UPT, UR9, URZ, UPT, UP1 ;  /* 0x000000ff0900728c */ /* 0x000fd4000bf25310 */
[----:B------:R-:W-:Y:S01]  /*04b0*/  VOTEU.ANY UP0, P0 ;  /* 0x0000000000ff7886 */ /* 0x000fe20000000100 */
[----:B------:R-:W-:-:S04]  /*04c0*/  @!UP1 USEL UR4, URZ, 0xffffffff, UP0 ;  /* 0xffffffffff049887 */ /* 0x000fc80008000000 */
[----:B------:R-:W-:-:S04]  /*04d0*/  ULOP3.LUT UR4, UR4, 0x1, URZ, 0xc0, !UPT ;  /* 0x0000000104047892 */ /* 0x000fc8000f8ec0ff */
[----:B------:R-:W-:-:S11]  /*04e0*/  UISETP.NE.U32.AND UP3, UPT, UR4, 0x1, UPT ;  /* 0x000000010400788c */ /* 0x000fd6000bf65070 */
.L_x_8:
[----:B-1----:R-:W1:Y:S01]  /*04f0*/  SHFL.IDX PT, R2, R64, RZ, 0x1f ;  /* 0x00001fff40027589 */ /* 0x002e6200000e0000 */
[----:B------:R-:W-:-:S04]  /*0500*/  UISETP.NE.AND UP0, UPT, UR17, 0x2, UPT ;  /* 0x000000021100788c */ /* 0x000fc8000bf05270 */
[----:B------:R-:W-:Y:S01]  /*0510*/  USEL UR53, URZ, 0x1, UP0 ;  /* 0x00000001ff357887 */ /* 0x000fe20008000000 */
[----:B-1----:R-:W-:-:S13]  /*0520*/  ISETP.NE.AND P0, PT, R2, RZ, PT ;  /* 0x000000ff0200720c */ /* 0x002fda0003f05270 */
[----:B------:R-:W-:Y:S05]  /*0530*/  @P0 BRA `(.L_x_9) ;  /* 0x0000000000500947 */ /* 0x000fea0003800000 */
[----:B------:R-:W1:Y:S01]  /*0540*/  S2UR UR4, SR_CgaCtaId ;  /* 0x00000000000479c3 */ /* 0x000e620000008800 */
[----:B------:R-:W-:Y:S01]  /*0550*/  UMOV UR5, 0x400 ;  /* 0x0000040000057882 */ /* 0x000fe20000000000 */
[----:B------:R-:W-:Y:S01]  /*0560*/  UMOV UR8, 0x1 ;  /* 0x0000000100087882 */ /* 0x000fe20000000000 */
[----:B------:R-:W-:Y:S01]  /*0570*/  UMOV UR6, 0x2 ;  /* 0x0000000200067882 */ /* 0x000fe20000000000 */
[----:B------:R-:W-:-:S04]  /*0580*/  UIADD3 UR8, UPT, UPT, -UR8, 0x100000, URZ ;  /* 0x0010000008087890 */ /* 0x000fc8000fffe1ff */
[----:B------:R-:W-:Y:S02]  /*0590*/  USHF.L.U32 UR9, UR8, 0xb, URZ ;  /* 0x0000000b08097899 */ /* 0x000fe400080006ff */
[----:B------:R-:W-:Y:S02]  /*05a0*/  USHF.L.U32 UR8, UR8, 0x1, URZ ;  /* 0x0000000108087899 */ /* 0x000fe400080006ff */
[----:B------:R-:W-:-:S04]  /*05b0*/  UIADD3 UR6, UPT, UPT, -UR6, 0x100000, URZ ;  /* 0x0010000006067890 */ /* 0x000fc8000fffe1ff */
[----:B------:R-:W-:Y:S02]  /*05c0*/  USHF.L.U32 UR7, UR6, 0xb, URZ ;  /* 0x0000000b06077899 */ /* 0x000fe400080006ff */
[----:B------:R-:W-:Y:S01]  /*05d0*/  USHF.L.U32 UR6, UR6, 0x1, URZ ;  /* 0x0000000106067899 */ /* 0x000fe200080006ff */
[----:B------:R-:W-:Y:S01]  /*05e0*/  ELECT P0, URZ, PT ;  /* 0x0000000000ff782f */ /* 0x000fe20003800000 */
[----:B-1----:R-:W-:Y:S01]  /*05f0*/  ULEA UR4, UR4, UR5, 0x18 ;  /* 0x0000000504047291 */ /* 0x002fe2000f8ec0ff */
[----:B------:R-:W1:Y:S11]  /*0600*/  FENCE.VIEW.ASYNC.S ;  /* 0x00000000000073c6 */ /* 0x000e760000000000 */
[----:B-1----:R1:W3:Y:S01]  /*0610*/  SYNCS.EXCH.64 URZ, [UR4], UR8 ;  /* 0x0000000804ff75b2 */ /* 0x0022e20008000100 */
[----:B------:R1:W4:Y:S01]  /*0620*/  SYNCS.EXCH.64 URZ, [UR4+0x18], UR6 ;  /* 0x0000180604ff75b2 */ /* 0x0003220008000100 */
[----:B------:R1:W1:Y:S01]  /*0630*/  SYNCS.EXCH.64 URZ, [UR4+0x8], UR8 ;  /* 0x0000080804ff75b2 */ /* 0x0002620008000100 */
[----:B------:R1:W1:Y:S01]  /*0640*/  SYNCS.EXCH.64 URZ, [UR4+0x20], UR6 ;  /* 0x0000200604ff75b2 */ /* 0x0002620008000100 */
[----:B------:R1:W1:Y:S01]  /*0650*/  SYNCS.EXCH.64 URZ, [UR4+0x10], UR8 ;  /* 0x0000100804ff75b2 */ /* 0x0002620008000100 */
[----:B------:R1:W1:Y:S01]  /*0660*/  SYNCS.EXCH.64 URZ, [UR4+0x28], UR6 ;  /* 0x0000280604ff75b2 */ /* 0x0002620008000100 */
[----:B------:R-:W-:Y:S01]  /*0670*/  NOP ;  /* 0x0000000000007918 */ /* 0x000fe20000000000 */
.L_x_9:
[----:B------:R-:W2:Y:S01]  /*0680*/  SHFL.IDX PT, R2, R64, RZ, 0x1f ;  /* 0x00001fff40027589 */ /* 0x000ea200000e0000 */
[----:B------:R-:W-:Y:S01]  /*0690*/  NOP ;  /* 0x0000000000007918 */ /* 0x000fe20000000000 */
[----:B--2---:R-:W-:-:S13]  /*06a0*/  ISETP.NE.AND P0, PT, R2, 0x1, PT ;  /* 0x000000010200780c */ /* 0x004fda0003f05270 */
[----:B------:R-:W-:Y:S05]  /*06b0*/  @P0 BRA `(.L_x_10) ;  /* 0x0000000000580947 */ /* 0x000fea0003800000 */
[----:B-1----:R-:W1:Y:S01]  /*06c0*/  S2UR UR4, SR_CgaCtaId ;  /* 0x00000000000479c3 */ /* 0x002e620000008800 */
        /* <DEDUP_REMOVED lines=12> */
[----:B-1----:R2:W1:Y:S01]  /*0790*/  SYNCS.EXCH.64 URZ, [UR4+0x30], UR8 ;  /* 0x0000300804ff75b2 */ /* 0x0024620008000100 */
[----:B------:R2:W1:Y:S01]  /*07a0*/  SYNCS.EXCH.64 URZ, [UR4+0x50], UR6 ;  /* 0x0000500604ff75b2 */ /* 0x0004620008000100 */
[----:B------:R2:W1:Y:S01]  /*07b0*/  SYNCS.EXCH.64 URZ, [UR4+0x38], UR8 ;  /* 0x0000380804ff75b2 */ /* 0x0004620008000100 */
[----:B------:R2:W1:Y:S01]  /*07c0*/  SYNCS.EXCH.64 URZ, [UR4+0x58], UR6 ;  /* 0x0000580604ff75b2 */ /* 0x0004620008000100 */
[----:B------:R2:W1:Y:S01]  /*07d0*/  SYNCS.EXCH.64 URZ, [UR4+0x40], UR8 ;  /* 0x0000400804ff75b2 */ /* 0x0004620008000100 */
[----:B------:R2:W1:Y:S01]  /*07e0*/  SYNCS.EXCH.64 URZ, [UR4+0x60], UR6 ;  /* 0x0000600604ff75b2 */ /* 0x0004620008000100 */
[----:B------:R2:W1:Y:S01]  /*07f0*/  SYNCS.EXCH.64 URZ, [UR4+0x48], UR8 ;  /* 0x0000480804ff75b2 */ /* 0x0004620008000100 */
[----:B------:R2:W1:Y:S02]  /*0800*/  SYNCS.EXCH.64 URZ, [UR4+0x68], UR6 ;  /* 0x0000680604ff75b2 */ /* 0x0004640008000100 */
[----:B--2---:R-:W-:Y:S01]  /*0810*/  NOP ;  /* 0x0000000000007918 */ /* 0x004fe20000000000 */
.L_x_10:
[----:B------:R-:W2:Y:S01]  /*0820*/  SHFL.IDX PT, R2, R64, RZ, 0x1f ;  /* 0x00001fff40027589 */ /* 0x000ea200000e0000 */
[----:B------:R-:W-:Y:S01]  /*0830*/  NOP ;  /* 0x0000000000007918 */ /* 0x000fe20000000000 */
[----:B--2---:R-:W-:-:S13]  /*0840*/  ISETP.NE.AND P0, PT, R2, 0x3, PT ;  /* 0x000000030200780c */ /* 0x004fda0003f05270 */
[----:B------:R-:W-:Y:S05]  /*0850*/  @P0 BRA `(.L_x_11) ;  /* 0x0000000000300947 */ /* 0x000fea0003800000 */
[----:B-1----:R-:W1:Y:S01]  /*0860*/  S2UR UR4, SR_CgaCtaId ;  /* 0x00000000000479c3 */ /* 0x002e620000008800 */
[----:B------:R-:W-:Y:S01]  /*0870*/  UMOV UR6, 0x400 ;  /* 0x0000040000067882 */ /* 0x000fe20000000000 */
[----:B------:R-:W-:Y:S01]  /*0880*/  UMOV UR5, 0x20 ;  /* 0x0000002000057882 */ /* 0x000fe20000000000 */
[----:B------:R-:W-:Y:S01]  /*0890*/  ELECT P0, URZ, PT ;  /* 0x0000000000ff782f */ /* 0x000fe20003800000 */
[----:B-1----:R-:W-:Y:S02]  /*08a0*/  ULEA UR6, UR4, UR6, 0x18 ;  /* 0x0000000604067291 */ /* 0x002fe4000f8ec0ff */
[----:B------:R-:W-:-:S04]  /*08b0*/  UIADD3 UR4, UPT, UPT, -UR5, 0x100000, URZ ;  /* 0x0010000005047890 */ /* 0x000fc8000fffe1ff */
[----:B------:R-:W-:Y:S02]  /*08c0*/  USHF.L.U32 UR5, UR4, 0xb, URZ ;  /* 0x0000000b04057899 */ /* 0x000fe400080006ff */
[----:B------:R-:W-:Y:S01]  /*08d0*/  USHF.L.U32 UR4, UR4, 0x1, URZ ;  /* 0x0000000104047899 */ /* 0x000fe200080006ff */
[----:B------:R-:W1:Y:S11]  /*08e0*/  FENCE.VIEW.ASYNC.S ;  /* 0x00000000000073c6 */ /* 0x000e760000000000 */
[----:B-1----:R2:W1:Y:S01]  /*08f0*/  SYNCS.EXCH.64 URZ, [UR6+0x70], UR4 ;  /* 0x0000700406ff75b2 */ /* 0x0024620008000100 */
[----:B------:R2:W1:Y:S02]  /*0900*/  SYNCS.EXCH.64 URZ, [UR6+0x78], UR4 ;  /* 0x0000780406ff75b2 */ /* 0x0004640008000100 */
[----:B--2---:R-:W-:Y:S01]  /*0910*/  NOP ;  /* 0x0000000000007918 */ /* 0x004fe20000000000 */
.L_x_11:
[----:B------:R-:W2:Y:S01]  /*0920*/  SHFL.IDX PT, R2, R64, RZ, 0x1f ;  /* 0x00001fff40027589 */ /* 0x000ea200000e0000 */
[----:B------:R-:W-:Y:S01]  /*0930*/  NOP ;  /* 0x0000000000007918 */ /* 0x000fe20000000000 */
[----:B--2---:R-:W-:-:S13]  /*0940*/  ISETP.NE.AND P0, PT, R2, 0x4, PT ;  /* 0x000000040200780c */ /* 0x004fda0003f05270 */
[----:B------:R-:W-:Y:S05]  /*0950*/  @P0 BRA `(.L_x_12) ;  /* 0x00000000004c0947 */ /* 0x000fea0003800000 */
[----:B-1----:R-:W1:Y:S01]  /*0960*/  S2UR UR6, SR_CgaCtaId ;  /* 0x00000000000679c3 */ /* 0x002e620000008800 */
[----:B------:R-:W-:Y:S01]  /*0970*/  UMOV UR4, 0x1e0 ;  /* 0x000001e000047882 */ /* 0x000fe20000000000 */
[----:B------:R-:W-:Y:S01]  /*0980*/  UMOV UR5, 0x400 ;  /* 0x0000040000057882 */ /* 0x000fe20000000000 */
[----:B------:R-:W-:Y:S01]  /*0990*/  USEL UR4, UR4, 0x1a0, UP3 ;  /* 0x000001a004047887 */ /* 0x000fe20009800000 */
[----:B------:R-:W-:Y:S01]  /*09a0*/  UMOV UR8, 0x1 ;  /* 0x0000000100087882 */ /* 0x000fe20000000000 */
[----:B------:R-:W-:Y:S01]  /*09b0*/  ELECT P0, URZ, PT ;  /* 0x0000000000ff782f */ /* 0x000fe20003800000 */
[----:B------:R-:W-:-:S04]  /*09c0*/  UIADD3 UR8, UPT, UPT, -UR8, 0x100000, URZ ;  /* 0x0010000008087890 */ /* 0x000fc8000fffe1ff */
[----:B------:R-:W-:Y:S02]  /*09d0*/  USHF.L.U32 UR9, UR8, 0xb, URZ ;  /* 0x0000000b08097899 */ /* 0x000fe400080006ff */
[----:B------:R-:W-:Y:S02]  /*09e0*/  USHF.L.U32 UR8, UR8, 0x1, URZ ;  /* 0x0000000108087899 */ /* 0x000fe400080006ff */
[----:B-1----:R-:W-:Y:S02]  /*09f0*/  ULEA UR6, UR6, UR5, 0x18 ;  /* 0x0000000506067291 */ /* 0x002fe4000f8ec0ff */
[----:B------:R-:W-:-:S04]  /*0a00*/  UIADD3 UR4, UPT, UPT, -UR4, 0x100000, URZ ;  /* 0x0010000004047890 */ /* 0x000fc8000fffe1ff */
[----:B------:R-:W-:Y:S02]  /*0a10*/  USHF.L.U32 UR5, UR4, 0xb, URZ ;  /* 0x0000000b04057899 */ /* 0x000fe400080006ff */
[----:B------:R-:W-:Y:S01]  /*0a20*/  USHF.L.U32 UR4, UR4, 0x1, URZ ;  /* 0x0000000104047899 */ /* 0x000fe200080006ff */
[----:B------:R-:W1:Y:S03]  /*0a30*/  FENCE.VIEW.ASYNC.S ;  /* 0x00000000000073c6 */ /* 0x000e660000000000 */
[----:B-1----:R2:W1:Y:S08]  /*0a40*/  SYNCS.EXCH.64 URZ, [UR6+0x80], UR8 ;  /* 0x0000800806ff75b2 */ /* 0x0024700008000100 */
[----:B------:R2:W1:Y:S01]  /*0a50*/  SYNCS.EXCH.64 URZ, [UR6+0x90], UR4 ;  /* 0x0000900406ff75b2 */ /* 0x0004620008000100 */
[----:B------:R2:W1:Y:S01]  /*0a60*/  SYNCS.EXCH.64 URZ, [UR6+0x88], UR8 ;  /* 0x0000880806ff75b2 */ /* 0x0004620008000100 */
[----:B------:R2:W1:Y:S02]  /*0a70*/  SYNCS.EXCH.64 URZ, [UR6+0x98], UR4 ;  /* 0x0000980406ff75b2 */ /* 0x0004640008000100 */
[----:B--2---:R-:W-:Y:S01]  /*0a80*/  NOP ;  /* 0x0000000000007918 */ /* 0x004fe20000000000 */
.L_x_12:
        /* <DEDUP_REMOVED lines=26> */
.L_x_13:
[----:B------:R-:W2:Y:S01]  /*0c30*/  SHFL.IDX PT, R2, R64, RZ, 0x1f ;  /* 0x00001fff40027589 */ /* 0x000ea200000e0000 */
[----:B------:R-:W-:Y:S01]  /*0c40*/  NOP ;  /* 0x0000000000007918 */ /* 0x000fe20000000000 */
[----:B--2---:R-:W-:-:S13]  /*0c50*/  ISETP.NE.AND P0, PT, R2, 0x3, PT ;  /* 0x000000030200780c */ /* 0x004fda0003f05270 */
[----:B------:R-:W-:Y:S05]  /*0c60*/  @P0 BRA `(.L_x_14) ;  /* 0x0000000000380947 */ /* 0x000fea0003800000 */
[----:B------:R-:W2:Y:S01]  /*0c70*/  S2UR UR5, SR_CgaCtaId ;  /* 0x00000000000579c3 */ /* 0x000ea20000008800 */
[----:B-1----:R-:W-:Y:S01]  /*0c80*/  UMOV UR4, 0x400 ;  /* 0x0000040000047882 */ /* 0x002fe20000000000 */
[----:B------:R-:W-:Y:S01]  /*0c90*/  UMOV UR6, 0x20 ;  /* 0x0000002000067882 */ /* 0x000fe20000000000 */
[----:B------:R-:W-:Y:S01]  /*0ca0*/  ELECT P0, URZ, PT ;  /* 0x0000000000ff782f */ /* 0x000fe20003800000 */
[----:B------:R-:W-:-:S04]  /*0cb0*/  UIADD3 UR6, UPT, UPT, -UR6, 0x100000, URZ ;  /* 0x0010000006067890 */ /* 0x000fc8000fffe1ff */
[----:B------:R-:W-:Y:S02]  /*0cc0*/  USHF.L.U32 UR7, UR6, 0xb, URZ ;  /* 0x0000000b06077899 */ /* 0x000fe400080006ff */
[----:B------:R-:W-:Y:S02]  /*0cd0*/  USHF.L.U32 UR6, UR6, 0x1, URZ ;  /* 0x0000000106067899 */ /* 0x000fe400080006ff */
[----:B--2---:R-:W-:Y:S01]  /*0ce0*/  ULEA UR4, UR5, UR4, 0x18 ;  /* 0x0000000405047291 */ /* 0x004fe2000f8ec0ff */
[----:B------:R-:W1:Y:S11]  /*0cf0*/  FENCE.VIEW.ASYNC.S ;  /* 0x00000000000073c6 */ /* 0x000e760000000000 */
[----:B-1----:R2:W1:Y:S01]  /*0d00*/  SYNCS.EXCH.64 URZ, [UR4+0xe0], UR6 ;  /* 0x0000e00604ff75b2 */ /* 0x0024620008000100 */
[----:B------:R2:W1:Y:S01]  /*0d10*/  SYNCS.EXCH.64 URZ, [UR4+0xf0], UR6 ;  /* 0x0000f00604ff75b2 */ /* 0x0004620008000100 */
[----:B------:R2:W1:Y:S01]  /*0d20*/  SYNCS.EXCH.64 URZ, [UR4+0xe8], UR6 ;  /* 0x0000e80604ff75b2 */ /* 0x0004620008000100 */
[----:B------:R2:W1:Y:S02]  /*0d30*/  SYNCS.EXCH.64 URZ, [UR4+0xf8], UR6 ;  /* 0x0000f80604ff75b2 */ /* 0x0004640008000100 */
[----:B--2---:R-:W-:Y:S01]  /*0d40*/  NOP ;  /* 0x0000000000007918 */ /* 0x004fe20000000000 */
.L_x_14:
[----:B-1----:R-:W1:Y:S01]  /*0d50*/  LDCU UR4, c[0x0][0x36c] ;  /* 0x00006d80ff0477ac */ /* 0x002e620008000800 */
[----:B------:R-:W-:Y:S01]  /*0d60*/  ISETP.NE.OR P3, PT, R0, 0x2, !P3 ;  /* 0x000000020000780c */ /* 0x000fe20005f65670 */
[----:B------:R-:W-:Y:S01]  /*0d70*/  NOP ;  /* 0x0000000000007918 */ /* 0x000fe20000000000 */
[----:B------:R-:W-:Y:S01]  /*0d80*/  LOP3.LUT R0, R75, 0x1f, RZ, 0xc0, !PT ;  /* 0x0000001f4b007812 */ /* 0x000fe200078ec0ff */
[----:B------:R-:W-:Y:S02]  /*0d90*/  UISETP.NE.AND UP4, UPT, UR17, URZ, UPT ;  /* 0x000000ff1100728c */ /* 0x000fe4000bf85270 */
[----:B-1----:R-:W-:-:S09]  /*0da0*/  UISETP.EQ.U32.AND UP5, UPT, UR4, 0x1, UPT ;  /* 0x000000010400788c */ /* 0x002fd2000bfa2070 */
[----:B------:R-:W-:Y:S05]  /*0db0*/  BRA.U !UP5, `(.L_x_15) ;  /* 0x000000010d087547 */ /* 0x000fea000b800000 */
[----:B---34-:R-:W-:Y:S01]  /*0dc0*/  UCGABAR_ARV ;  /* 0x00000000000079c7 */ /* 0x018fe20008000000 */
[----:B------:R-:W-:Y:S05]  /*0dd0*/  BRA `(.L_x_16) ;  /* 0x0000000000047947 */ /* 0x000fea0003800000 */
.L_x_15:
[----:B---34-:R-:W-:Y:S01]  /*0de0*/  NOP ;  /* 0x0000000000007918 */ /* 0x018fe20000000000 */
.L_x_16:
[----:B------:R-:W1:Y:S01]  /*0df0*/  S2UR UR8, SR_CTAID.X ;  /* 0x00000000000879c3 */ /* 0x000e620000002500 */
[----:B------:R-:W-:-:S05]  /*0e00*/  CS2R.32 R66, SR_CgaSize ;  /* 0x0000000000427805 */ /* 0x000fca0000008a00 */
[----:B------:R-:W-:-:S05]  /*0e10*/  IMAD R66, R66, -0xa0, RZ ;  /* 0xffffff6042427824 */ /* 0x000fca00078e02ff */
[----:B------:R-:W-:-:S14]  /*0e20*/  R2UR UR5, R66 ;  /* 0x00000000420572ca */ /* 0x000fdc00000e0000 */
[----:B------:R-:W2:Y:S01]  /*0e30*/  LDCU UR5, c[0x0][UR5+0x2b0] ;  /* 0x00005600050577ac */ /* 0x000ea20008000800 */
[----:B------:R-:W-:-:S05]  /*0e40*/  CS2R.32 R66, SR_CgaSize ;  /* 0x0000000000427805 */ /* 0x000fca0000008a00 */
[----:B------:R-:W-:-:S05]  /*0e50*/  IMAD R66, R66, -0xa0, RZ ;  /* 0xffffff6042427824 */ /* 0x000fca00078e02ff */
[----:B------:R-:W-:-:S14]  /*0e60*/  R2UR UR4, R66 ;  /* 0x00000000420472ca */ /* 0x000fdc00000e0000 */
[----:B------:R-:W3:Y:S01]  /*0e70*/  LDCU UR4, c[0x0][UR4+0x2b4] ;  /* 0x00005680040477ac */ /* 0x000ee20008000800 */
[----:B------:R-:W4:Y:S01]  /*0e80*/  S2UR UR7, SR_CTAID.Y ;  /* 0x00000000000779c3 */ /* 0x000f220000002600 */
[----:B------:R-:W-:-:S05]  /*0e90*/  CS2R.32 R66, SR_CgaSize ;  /* 0x0000000000427805 */ /* 0x000fca0000008a00 */
[----:B------:R-:W-:-:S05]  /*0ea0*/  IMAD R66, R66, -0xa0, RZ ;  /* 0xffffff6042427824 */ /* 0x000fca00078e02ff */
[----:B------:R-:W-:-:S14]  /*0eb0*/  R2UR UR9, R66 ;  /* 0x00000000420972ca */ /* 0x000fdc00000e0000 */
[----:B------:R-:W3:Y:S01]  /*0ec0*/  LDCU UR9, c[0x0][UR9+0x2a0] ;  /* 0x00005400090977ac */ /* 0x000ee20008000800 */
[----:B------:R-:W-:-:S05]  /*0ed0*/  CS2R.32 R66, SR_CgaSize ;  /* 0x0000000000427805 */ /* 0x000fca0000008a00 */
[----:B------:R-:W-:-:S05]  /*0ee0*/  IMAD R66, R66, -0xa0, RZ ;  /* 0xffffff6042427824 */ /* 0x000fca00078e02ff */
[----:B------:R-:W-:-:S14]  /*0ef0*/  R2UR UR10, R66 ;  /* 0x00000000420a72ca */ /* 0x000fdc00000e0000 */
[----:B------:R-:W3:Y:S01]  /*0f00*/  LDCU UR10, c[0x0][UR10+0x2a4] ;  /* 0x000054800a0a77ac */ /* 0x000ee20008000800 */
[----:B------:R-:W3:Y:S01]  /*0f10*/  S2UR UR11, SR_CgaCtaId ;  /* 0x00000000000b79c3 */ /* 0x000ee20000008800 */
[----:B------:R-:W3:Y:S01]  /*0f20*/  LDCU UR21, c[0x0][0xb24] ;  /* 0x00016480ff1577ac */ /* 0x000ee20008000800 */
[----:B------:R-:W3:Y:S01]  /*0f30*/  LDCU UR45, c[0x0][0xb24] ;  /* 0x00016480ff2d77ac */ /* 0x000ee20008000800 */
[----:B-1----:R-:W-:-:S05]  /*0f40*/  I2FP.F32.U32 R3, UR8 ;  /* 0x0000000800037c45 */ /* 0x002fca0008201000 */
[----:B------:R-:W1:Y:S01]  /*0f50*/  S2UR UR36, SR_CTAID.Z ;  /* 0x00000000002479c3 */ /* 0x000e620000002700 */
[----:B------:R-:W1:Y:S01]  /*0f60*/  LDCU UR27, c[0x0][0xb30] ;  /* 0x00016600ff1b77ac */ /* 0x000e620008000800 */
[----:B--2---:R-:W-:Y:S01]  /*0f70*/  FMUL R3, R3, UR5 ;  /* 0x0000000503037c20 */ /* 0x004fe20008400000 */
[----:B------:R-:W-:Y:S01]  /*0f80*/  UMOV UR16, UR8 ;  /* 0x0000000800107c82 */ /* 0x000fe20008000000 */
[----:B----4-:R-:W-:Y:S01]  /*0f90*/  I2FP.F32.U32 R2, UR7 ;  /* 0x0000000700027c45 */ /* 0x010fe20008201000 */
[----:B------:R-:W-:-:S03]  /*0fa0*/  UMOV UR20, UR7 ;  /* 0x0000000700147c82 */ /* 0x000fc60008000000 */
[----:B------:R-:W2:Y:S01]  /*0fb0*/  F2I.U32.TRUNC.NTZ R3, R3 ;  /* 0x0000000300037305 */ /* 0x000ea2000020f000 */
[----:B---3--:R-:W-:Y:S01]  /*0fc0*/  UISETP.GE.AND UP2, UPT, UR21, 0x1, UPT ;  /* 0x000000011500788c */ /* 0x008fe2000bf46270 */
[----:B------:R-:W-:Y:S01]  /*0fd0*/  FMUL R2, R2, UR4 ;  /* 0x0000000402027c20 */ /* 0x000fe20008400000 */
[----:B------:R-:W-:-:S05]  /*0fe0*/  USHF.L.U32 UR28, UR11, 0xa, URZ ;  /* 0x0000000a0b1c7899 */ /* 0x000fca00080006ff */
[----:B------:R-:W3:Y:S01]  /*0ff0*/  F2I.U32.TRUNC.NTZ R2, R2 ;  /* 0x0000000200027305 */ /* 0x000ee2000020f000 */
[----:B--2---:R-:W-:Y:S02]  /*1000*/  R2UR UR4, R3 ;  /* 0x00000000030472ca */ /* 0x004fe400000e0000 */
[----:B---3--:R-:W-:Y:S02]  /*1010*/  R2UR UR6, R2 ;  /* 0x00000000020672ca */ /* 0x008fe400000e0000 */
[----:B------:R-:W-:-:S09]  /*1020*/  PRMT R2, RZ, 0x7610, R2 ;  /* 0x00007610ff027816 */ /* 0x000fd20000000002 */
[----:B------:R-:W-:-:S04]  /*1030*/  UIADD3 UR5, UPT, UPT, -UR4, URZ, URZ ;  /* 0x000000ff04057290 */ /* 0x000fc8000fffe1ff */
[----:B------:R-:W-:Y:S02]  /*1040*/  UIMAD UR5, UR9, UR5, UR8 ;  /* 0x00000005090572a4 */ /* 0x000fe4000f8e0208 */
[----:B------:R-:W-:-:S04]  /*1050*/  UIADD3 UR4, UPT, UPT, -UR6, URZ, URZ ;  /* 0x000000ff06047290 */ /* 0x000fc8000fffe1ff */
[----:B------:R-:W-:Y:S01]  /*1060*/  IMAD.U32 R66, RZ, RZ, UR5 ;  /* 0x00000005ff427e24 */ /* 0x000fe2000f8e00ff */
[----:B------:R-:W-:-:S06]  /*1070*/  UIMAD UR4, UR10, UR4, UR7 ;  /* 0x000000040a0472a4 */ /* 0x000fcc000f8e0207 */
[----:B------:R-:W-:Y:S01]  /*1080*/  IMAD.U32 R65, RZ, RZ, UR4 ;  /* 0x00000004ff417e24 */ /* 0x000fe2000f8e00ff */
[----:B-1----:R-:W-:Y:S06]  /*1090*/  BRA.U UP4, `(.L_x_17) ;  /* 0x00000001042c7547 */ /* 0x002fec000b800000 */
[----:B------:R-:W-:Y:S02]  /*10a0*/  R2UR UR5, R65 ;  /* 0x00000000410572ca */ /* 0x000fe400000e0000 */
[----:B------:R-:W-:-:S11]  /*10b0*/  R2UR UR4, R66 ;  /* 0x00000000420472ca */ /* 0x000fd600000e0000 */
[----:B------:R-:W-:Y:S02]  /*10c0*/  UISETP.NE.AND UP0, UPT, UR5, URZ, UPT ;  /* 0x000000ff0500728c */ /* 0x000fe4000bf05270 */
[----:B------:R-:W-:Y:S02]  /*10d0*/  UISETP.NE.AND UP1, UPT, UR5, 0x1, UPT ;  /* 0x000000010500788c */ /* 0x000fe4000bf25270 */
[----:B------:R-:W-:-:S04]  /*10e0*/  UISETP.EQ.OR UP0, UPT, UR4, URZ, !UP0 ;  /* 0x000000ff0400728c */ /* 0x000fc8000c702670 */
[----:B------:R-:W-:Y:S02]  /*10f0*/  USEL UR5, URZ, 0x1, !UP0 ;  /* 0x00000001ff057887 */ /* 0x000fe4000c000000 */
[----:B------:R-:W-:Y:S02]  /*1100*/  UISETP.NE.AND UP0, UPT, UR4, URZ, UPT ;  /* 0x000000ff0400728c */ /* 0x000fe4000bf05270 */
[----:B------:R-:W-:-:S04]  /*1110*/  USEL UR4, URZ, 0x2, UP1 ;  /* 0x00000002ff047887 */ /* 0x000fc80008800000 */
[----:B------:R-:W-:-:S04]  /*1120*/  USEL UR4, UR4, 0x2, UP0 ;  /* 0x0000000204047887 */ /* 0x000fc80008000000 */
[----:B------:R-:W-:-:S06]  /*1130*/  UIADD3 UR4, UPT, UPT, UR5, UR4, URZ ;  /* 0x0000000405047290 */ /* 0x000fcc000fffe0ff */
[----:B------:R-:W-:Y:S02]  /*1140*/  IMAD.U32 R2, RZ, RZ, UR4 ;  /* 0x00000004ff027e24 */ /* 0x000fe4000f8e00ff */
.L_x_17:
[----:B------:R-:W-:Y:S05]  /*1150*/  BRA.U !UP2, `(.L_x_18) ;  /* 0x000000010ad47547 */ /* 0x000fea000b800000 */
[----:B------:R-:W1:Y:S01]  /*1160*/  LDCU.128 UR12, c[0x0][0xb10] ;  /* 0x00016200ff0c77ac */ /* 0x000e620008000c00 */
[----:B------:R-:W2:Y:S01]  /*1170*/  LDCU UR6, c[0x0][0x370] ;  /* 0x00006e00ff0677ac */ /* 0x000ea20008000800 */
[----:B------:R-:W3:Y:S01]  /*1180*/  LDCU UR5, c[0x0][0x374] ;  /* 0x00006e80ff0577ac */ /* 0x000ee20008000800 */
[----:B------:R-:W4:Y:S01]  /*1190*/  LDCU UR26, c[0x0][0xb0c] ;  /* 0x00016180ff1a77ac */ /* 0x000f220008000800 */
[----:B------:R-:W4:Y:S01]  /*11a0*/  LDCU UR4, c[0x0][0xb20] ;  /* 0x00016400ff0477ac */ /* 0x000f220008000800 */
[----:B------:R-:W4:Y:S01]  /*11b0*/  LDCU.64 UR8, c[0x0][0xb28] ;  /* 0x00016500ff0877ac */ /* 0x000f220008000a00 */
[----:B-1----:R-:W-:Y:S02]  /*11c0*/  UISETP.NE.AND UP0, UPT, UR14, 0x1, UPT ;  /* 0x000000010e00788c */ /* 0x002fe4000bf05270 */
[----:B---3--:R-:W-:Y:S02]  /*11d0*/  UIMAD.WIDE.U32 UR10, UR5, UR15, URZ ;  /* 0x0000000f050a72a5 */ /* 0x008fe4000f8e00ff */
[----:B--2---:R-:W-:-:S02]  /*11e0*/  UIMAD.WIDE.U32 UR22, UR6, UR12, URZ ;  /* 0x0000000c061672a5 */ /* 0x004fc4000f8e00ff */
[----:B----4-:R-:W-:Y:S02]  /*11f0*/  UISETP.NE.AND UP1, UPT, UR26, 0x1, UPT ;  /* 0x000000011a00788c */ /* 0x010fe4000bf25270 */
[----:B------:R-:W-:Y:S01]  /*1200*/  UISETP.NE.AND UP2, UPT, UR21, 0x1, UPT ;  /* 0x000000011500788c */ /* 0x000fe2000bf45270 */
[----:B------:R-:W-:Y:S02]  /*1210*/  UMOV UR10, UR11 ;  /* 0x0000000b000a7c82 */ /* 0x000fe40008000000 */
[----:B------:R-:W-:Y:S01]  /*1220*/  UMOV UR22, UR23 ;  /* 0x0000001700167c82 */ /* 0x000fe20008000000 */
[----:B------:R-:W-:Y:S02]  /*1230*/  @UP0 USHF.R.U32.HI UR5, URZ, UR4, UR10 ;  /* 0x00000004ff050299 */ /* 0x000fe4000801160a */
[----:B------:R-:W-:Y:S02]  /*1240*/  UIMAD.WIDE.U32 UR24, UR20, UR15, URZ ;  /* 0x0000000f141872a5 */ /* 0x000fe4000f8e00ff */
[----:B------:R-:W-:-:S02]  /*1250*/  UIMAD.WIDE.U32 UR10, UR5, UR8, URZ ;  /* 0x00000008050a72a5 */ /* 0x000fc4000f8e00ff */
[----:B------:R-:W-:Y:S02]  /*1260*/  @UP1 USHF.R.U32.HI UR6, URZ, UR13, UR22 ;  /* 0x0000000dff061299 */ /* 0x000fe40008011616 */
[----:B------:R-:W-:Y:S02]  /*1270*/  UIMAD.WIDE.U32 UR18, UR16, UR12, URZ ;  /* 0x0000000c101272a5 */ /* 0x000fe4000f8e00ff */
[----:B------:R-:W-:Y:S01]  /*1280*/  UIMAD.WIDE.U32 UR22, UR6, UR8, URZ ;  /* 0x00000008061672a5 */ /* 0x000fe2000f8e00ff */
[----:B------:R-:W-:Y:S01]  /*1290*/  UMOV UR24, UR25 ;  /* 0x0000001900187c82 */ /* 0x000fe20008000000 */
[----:B------:R-:W-:Y:S01]  /*12a0*/  UMOV UR10, UR11 ;  /* 0x0000000b000a7c82 */ /* 0x000fe20008000000 */
[----:B------:R-:W-:Y:S02]  /*12b0*/  USHF.R.U32.HI UR24, URZ, UR4, UR24 ;  /* 0x00000004ff187299 */ /* 0x000fe40008011618 */
[----:B------:R-:W-:Y:S02]  /*12c0*/  @UP2 USHF.R.U32.HI UR5, URZ, UR9, UR10 ;  /* 0x00000009ff052299 */ /* 0x000fe4000801160a */
[----:B------:R-:W-:Y:S01]  /*12d0*/  UMOV UR7, UR23 ;  /* 0x0000001700077c82 */ /* 0x000fe20008000000 */
[----:B------:R-:W-:Y:S01]  /*12e0*/  UMOV UR18, UR19 ;  /* 0x0000001300127c82 */ /* 0x000fe20008000000 */
[----:B------:R-:W-:-:S02]  /*12f0*/  @UP2 USHF.R.U32.HI UR6, URZ, UR9, UR7 ;  /* 0x00000009ff062299 */ /* 0x000fc40008011607 */
[----:B------:R-:W-:Y:S02]  /*1300*/  USHF.R.U32.HI UR18, URZ, UR13, UR18 ;  /* 0x0000000dff127299 */ /* 0x000fe40008011612 */
[----:B------:R-:W-:Y:S02]  /*1310*/  USEL UR4, UR20, UR24, !UP0 ;  /* 0x0000001814047287 */ /* 0x000fe4000c000000 */
[----:B------:R-:W-:Y:S02]  /*1320*/  UIMAD UR7, UR5, UR21, URZ ;  /* 0x00000015050772a4 */ /* 0x000fe4000f8e02ff */
[----:B------:R-:W-:Y:S02]  /*1330*/  USEL UR5, UR16, UR18, !UP1 ;  /* 0x0000001210057287 */ /* 0x000fe4000c800000 */
[----:B------:R-:W-:Y:S02]  /*1340*/  UIMAD UR12, UR6, UR21, URZ ;  /* 0x00000015060c72a4 */ /* 0x000fe4000f8e02ff */
[----:B------:R-:W-:-:S02]  /*1350*/  UISETP.GE.AND UP0, UPT, UR4, UR7, UPT ;  /* 0x000000070400728c */ /* 0x000fc4000bf06270 */
[----:B------:R-:W-:Y:S02]  /*1360*/  UIMAD.WIDE.U32 UR10, UR4, UR8, URZ ;  /* 0x00000008040a72a5 */ /* 0x000fe4000f8e00ff */
[----:B------:R-:W-:Y:S02]  /*1370*/  UISETP.GE.OR UP0, UPT, UR5, UR12, UP0 ;  /* 0x0000000c0500728c */ /* 0x000fe40008706670 */
[----:B------:R-:W-:Y:S02]  /*1380*/  UIMAD.WIDE.U32 UR12, UR5, UR8, URZ ;  /* 0x00000008050c72a5 */ /* 0x000fe4000f8e00ff */
[----:B------:R-:W-:Y:S01]  /*1390*/  UIADD3 UR10, UPT, UPT, -UR4, URZ, URZ ;  /* 0x000000ff040a7290 */ /* 0x000fe2000fffe1ff */
[----:B------:R-:W-:Y:S01]  /*13a0*/  UMOV UR8, UR11 ;  /* 0x0000000b00087c82 */ /* 0x000fe20008000000 */
[----:B------:R-:W-:Y:S02]  /*13b0*/  UIADD3 UR11, UPT, UPT, -UR5, URZ, URZ ;  /* 0x000000ff050b7290 */ /* 0x000fe4000fffe1ff */
[----:B------:R-:W-:-:S03]  /*13c0*/  USHF.R.U32.HI UR8, URZ, UR9, UR8 ;  /* 0x00000009ff087299 */ /* 0x000fc60008011608 */
[----:B------:R-:W-:Y:S01]  /*13d0*/  @!UP0 UMOV UR7, UR13 ;  /* 0x0000000d00078c82 */ /* 0x000fe20008000000 */
[----:B------:R-:W-:Y:S02]  /*13e0*/  UIMAD UR20, UR14, UR10, UR20 ;  /* 0x0000000a0e1472a4 */ /* 0x000fe4000f8e0214 */
[----:B------:R-:W-:Y:S02]  /*13f0*/  USEL UR8, UR4, UR8, !UP2 ;  /* 0x0000000804087287 */ /* 0x000fe4000d000000 */
[----:B------:R-:W-:Y:S02]  /*1400*/  @!UP0 USHF.R.U32.HI UR7, URZ, UR9, UR7 ;  /* 0x00000009ff078299 */ /* 0x000fe40008011607 */
[----:B------:R-:W-:Y:S02]  /*1410*/  UIADD3 UR9, UPT, UPT, -UR8, URZ, URZ ;  /* 0x000000ff08097290 */ /* 0x000fe4000fffe1ff */
[----:B------:R-:W-:Y:S02]  /*1420*/  @!UP0 USEL UR7, UR5, UR7, !UP2 ;  /* 0x0000000705078287 */ /* 0x000fe4000d000000 */
[----:B------:R-:W-:-:S02]  /*1430*/  UIMAD UR9, UR21, UR9, UR4 ;  /* 0x00000009150972a4 */ /* 0x000fc4000f8e0204 */
[----:B------:R-:W-:Y:S02]  /*1440*/  @!UP0 UIADD3 UR8, UPT, UPT, UR8, -UR7, URZ ;  /* 0x8000000708088290 */ /* 0x000fe4000fffe0ff */
[----:B------:R-:W-:Y:S02]  /*1450*/  @!UP0 UIMAD UR6, UR9, UR6, UR7 ;  /* 0x00000006090682a4 */ /* 0x000fe4000f8e0207 */
[----:B------:R-:W-:Y:S02]  /*1460*/  @!UP0 UIMAD UR4, UR8, UR21, UR5 ;  /* 0x00000015080482a4 */ /* 0x000fe4000f8e0205 */
[----:B------:R-:W-:Y:S02]  /*1470*/  UIMAD UR16, UR26, UR11, UR16 ;  /* 0x0000000b1a1072a4 */ /* 0x000fe4000f8e0210 */
[----:B------:R-:W-:Y:S01]  /*1480*/  UIMAD UR20, UR4, UR14, UR20 ;  /* 0x0000000e041472a4 */ /* 0x000fe2000f8e0214 */
[----:B------:R-:W-:Y:S02]  /*1490*/  @!UP0 UMOV UR5, UR6 ;  /* 0x0000000600058c82 */ /* 0x000fe40008000000 */
[----:B------:R-:W-:-:S12]  /*14a0*/  UIMAD UR16, UR5, UR26, UR16 ;  /* 0x0000001a051072a4 */ /* 0x000fd8000f8e0210 */
.L_x_18:
[----:B------:R-:W-:Y:S02]  /*14b0*/  UISETP.NE.AND UP1, UPT, UR27, 0x1, UPT ;  /* 0x000000011b00788c */ /* 0x000fe4000bf25270 */
[----:B------:R-:W-:Y:S02]  /*14c0*/  UISETP.NE.AND UP0, UPT, UR17, 0x2, UPT ;  /* 0x000000021100788c */ /* 0x000fe4000bf05270 */
[----:B------:R-:W-:-:S05]  /*14d0*/  ULOP3.LUT UR28, UR28, 0x400, URZ, 0xc0, !UPT ;  /* 0x000004001c1c7892 */ /* 0x000fca000f8ec0ff */
[----:B------:R-:W-:Y:S07]  /*14e0*/  BRA.U UP1, `(.L_x_19) ;  /* 0x0000000101447547 */ /* 0x000fee000b800000 */
[----:B------:R-:W1:Y:S01]  /*14f0*/  LDCU.128 UR8, c[0x0][0xb10] ;  /* 0x00016200ff0877ac */ /* 0x000e620008000c00 */
[----:B------:R-:W2:Y:S01]  /*1500*/  LDCU UR12, c[0x0][0xb0c] ;  /* 0x00016180ff0c77ac */ /* 0x000ea20008000800 */
[----:B------:R-:W3:Y:S01]  /*1510*/  LDCU UR13, c[0x0][0xb20] ;  /* 0x00016400ff0d77ac */ /* 0x000ee20008000800 */
[----:B-1----:R-:W-:Y:S02]  /*1520*/  UIMAD.WIDE.U32 UR6, UR16, UR8, URZ ;  /* 0x00000008100672a5 */ /* 0x002fe4000f8e00ff */
[----:B------:R-:W-:Y:S02]  /*1530*/  UIMAD.WIDE.U32 UR4, UR20, UR11, URZ ;  /* 0x0000000b140472a5 */ /* 0x000fe4000f8e00ff */
[----:B--2---:R-:W-:Y:S02]  /*1540*/  UISETP.NE.AND UP2, UPT, UR12, 0x1, UPT ;  /* 0x000000010c00788c */ /* 0x004fe4000bf45270 */
[----:B------:R-:W-:Y:S01]  /*1550*/  UISETP.NE.AND UP1, UPT, UR10, 0x1, UPT ;  /* 0x000000010a00788c */ /* 0x000fe2000bf25270 */
[----:B------:R-:W-:-:S02]  /*1560*/  UMOV UR6, UR7 ;  /* 0x0000000700067c82 */ /* 0x000fc40008000000 */
[----:B------:R-:W-:Y:S01]  /*1570*/  UMOV UR4, UR5 ;  /* 0x0000000500047c82 */ /* 0x000fe20008000000 */
[----:B------:R-:W-:Y:S02]  /*1580*/  USHF.R.U32.HI UR6, URZ, UR9, UR6 ;  /* 0x00000009ff067299 */ /* 0x000fe40008011606 */
[----:B---3--:R-:W-:Y:S02]  /*1590*/  USHF.R.U32.HI UR4, URZ, UR13, UR4 ;  /* 0x0000000dff047299 */ /* 0x008fe40008011604 */
[----:B------:R-:W-:Y:S02]  /*15a0*/  USEL UR5, UR16, UR6, !UP2 ;  /* 0x0000000610057287 */ /* 0x000fe4000d000000 */
[----:B------:R-:W-:-:S04]  /*15b0*/  USEL UR4, UR20, UR4, !UP1 ;  /* 0x0000000414047287 */ /* 0x000fc8000c800000 */
[----:B------:R-:W-:Y:S02]  /*15c0*/  UIADD3 UR6, UPT, UPT, UR5, -UR4, URZ ;  /* 0x8000000405067290 */ /* 0x000fe4000fffe0ff */
[----:B------:R-:W-:Y:S02]  /*15d0*/  UIADD3 UR4, UPT, UPT, -UR5, UR4, URZ ;  /* 0x0000000405047290 */ /* 0x000fe4000fffe1ff */
[----:B------:R-:W-:Y:S02]  /*15e0*/  UIMAD UR20, UR6, UR10, UR20 ;  /* 0x0000000a061472a4 */ /* 0x000fe4000f8e0214 */
[----:B------:R-:W-:-:S12]  /*15f0*/  UIMAD UR16, UR4, UR12, UR16 ;  /* 0x0000000c041072a4 */ /* 0x000fd8000f8e0210 */
.L_x_19:
[----:B------:R-:W-:Y:S05]  /*1600*/  BRA.U !UP5, `(.L_x_20) ;  /* 0x000000010d0c7547 */ /* 0x000fea000b800000 */
[----:B------:R-:W-:Y:S01]  /*1610*/  UCGABAR_WAIT ;  /* 0x0000000000007dc7 */ /* 0x000fe20008000000 */
[----:B------:R-:W-:Y:S01]  /*1620*/  CCTL.IVALL ;  /* 0x00000000ff00798f */ /* 0x000fe20002000000 */
[----:B------:R-:W-:Y:S05]  /*1630*/  BRA `(.L_x_21) ;  /* 0x0000000000047947 */ /* 0x000fea0003800000 */
.L_x_20:
[----:B------:R-:W-:Y:S06]  /*1640*/  BAR.SYNC.DEFER_BLOCKING 0x0 ;  /* 0x0000000000007b1d */ /* 0x000fec0000010000 */
.L_x_21:
[----:B------:R-:W-:Y:S05]  /*1650*/  BRA.U UP0, `(.L_x_22) ;  /* 0x0000001100a07547 */ /* 0x000fea000b800000 */
[----:B------:R-:W1:Y:S01]  /*1660*/  LDCU UR6, c[0x0][0x38c] ;  /* 0x00007180ff0677ac */ /* 0x000e620008000800 */
[----:B------:R-:W2:Y:S01]  /*1670*/  S2UR UR8, SR_CgaCtaId ;  /* 0x00000000000879c3 */ /* 0x000ea20000008800 */
[----:B------:R-:W-:Y:S01]  /*1680*/  PLOP3.LUT P1, PT, PT, PT, UP3, 0x80, 0x8 ;  /* 0x000000000008781c */ /* 0x000fe20003f2f038 */
[----:B------:R-:W-:Y:S01]  /*1690*/  IMAD.MOV.U32 R12, RZ, RZ, 0x1 ;  /* 0x00000001ff0c7424 */ /* 0x000fe200078e00ff */
[----:B------:R-:W-:Y:S01]  /*16a0*/  UMOV UR7, 0x400 ;  /* 0x0000040000077882 */ /* 0x000fe20000000000 */
[----:B------:R-:W-:Y:S01]  /*16b0*/  UISETP.NE.AND UP1, UPT, UR17, URZ, UPT ;  /* 0x000000ff1100728c */ /* 0x000fe2000bf25270 */
[----:B------:R-:W-:Y:S02]  /*16c0*/  ISETP.EQ.OR P2, PT, R0, RZ, P3 ;  /* 0x000000ff0000720c */ /* 0x000fe40001f42670 */
[----:B------:R-:W-:Y:S02]  /*16d0*/  CS2R R10, SRZ ;  /* 0x00000000000a7805 */ /* 0x000fe4000001ff00 */
[----:B------:R-:W-:Y:S01]  /*16e0*/  PLOP3.LUT P1, PT, P1, PT, PT, 0x8, 0x80 ;  /* 0x000000000080781c */ /* 0x000fe20000f2e170 */
[----:B------:R-:W-:Y:S01]  /*16f0*/  IMAD.MOV.U32 R9, RZ, RZ, RZ ;  /* 0x000000ffff097224 */ /* 0x000fe200078e00ff */
[----:B------:R-:W3:Y:S01]  /*1700*/  LDCU UR40, c[0x0][0x370] ;  /* 0x00006e00ff2877ac */ /* 0x000ee20008000800 */
[----:B------:R-:W-:Y:S01]  /*1710*/  IMAD.MOV.U32 R8, RZ, RZ, 0x1 ;  /* 0x00000001ff087424 */ /* 0x000fe200078e00ff */
[----:B------:R-:W4:Y:S01]  /*1720*/  LDCU.64 UR26, c[0x0][0x348] ;  /* 0x00006900ff1a77ac */ /* 0x000f220008000a00 */
[----:B-1----:R-:W-:-:S02]  /*1730*/  UIADD3 UR5, UPT, UPT, UR6, 0x1f, URZ ;  /* 0x0000001f06057890 */ /* 0x002fc4000fffe0ff */
[----:B------:R-:W-:Y:S02]  /*1740*/  USHF.R.U32.HI UR44, URZ, 0x5, UR28 ;  /* 0x00000005ff2c7899 */ /* 0x000fe4000801161c */
[----:B------:R-:W-:Y:S02]  /*1750*/  USHF.R.S32.HI UR4, URZ, 0x1f, UR5 ;  /* 0x0000001fff047899 */ /* 0x000fe40008011405 */
[----:B------:R-:W-:Y:S02]  /*1760*/  UIADD3 UR46, UPT, UPT, UR6, 0x3e, URZ ;  /* 0x0000003e062e7890 */ /* 0x000fe4000fffe0ff */
[----:B------:R-:W-:Y:S02]  /*1770*/  ULEA.HI UR4, UR4, UR5, URZ, 0x5 ;  /* 0x0000000504047291 */ /* 0x000fe4000f8f28ff */
[----:B------:R-:W-:Y:S02]  /*1780*/  UIADD3 UR5, UPT, UPT, UR6, -0x1, URZ ;  /* 0xffffffff06057890 */ /* 0x000fe4000fffe0ff */
[----:B------:R-:W-:-:S02]  /*1790*/  USHF.R.S32.HI UR42, URZ, 0x5, UR4 ;  /* 0x00000005ff2a7899 */ /* 0x000fc40008011404 */
[----:B------:R-:W-:Y:S02]  /*17a0*/  UISETP.GE.U32.AND UP2, UPT, UR5, -0x3f, UPT ;  /* 0xffffffc10500788c */ /* 0x000fe4000bf46070 */
[----:B------:R-:W-:Y:S02]  /*17b0*/  UISETP.LT.U32.AND UP0, UPT, UR42, 0x3, UPT ;  /* 0x000000032a00788c */ /* 0x000fe4000bf01070 */
[----:B--2---:R-:W-:Y:S02]  /*17c0*/  ULEA UR7, UR8, UR7, 0x18 ;  /* 0x0000000708077291 */ /* 0x004fe4000f8ec0ff */
[----:B------:R-:W-:Y:S02]  /*17d0*/  USEL UR41, UR42, 0x3, UP0 ;  /* 0x000000032a297887 */ /* 0x000fe40008000000 */
[----:B------:R-:W-:Y:S02]  /*17e0*/  ULEA UR29, UR28, UR7, 0x2 ;  /* 0x000000071c1d7291 */ /* 0x000fe4000f8e10ff */
[----:B------:R-:W-:-:S02]  /*17f0*/  UIADD3 UR21, UPT, UPT, UR41, -0x1, URZ ;  /* 0xffffffff29157890 */ /* 0x000fc4000fffe0ff */
[----:B------:R-:W-:Y:S01]  /*1800*/  @UP2 UIADD3 UR21, UPT, UPT, UR41, URZ, URZ ;  /* 0x000000ff29152290 */ /* 0x000fe2000fffe0ff */
[----:B------:R-:W1:Y:S01]  /*1810*/  LDCU UR39, c[0x0][0x374] ;  /* 0x00006e80ff2777ac */ /* 0x000e620008000800 */
[----:B------:R-:W-:Y:S02]  /*1820*/  USEL UR24, UR53, 0x2, UP1 ;  /* 0x0000000235187887 */ /* 0x000fe40008800000 */
[----:B------:R-:W-:Y:S02]  /*1830*/  UIADD3 UR29, UPT, UPT, UR29, 0x8800, URZ ;  /* 0x000088001d1d7890 */ /* 0x000fe4000fffe0ff */
[----:B------:R-:W-:Y:S02]  /*1840*/  UIADD3 UR43, UPT, UPT, UR42, -UR41, URZ ;  /* 0x800000292a2b7290 */ /* 0x000fe4000fffe0ff */
[----:B------:R-:W-:Y:S01]  /*1850*/  UIADD3 UR21, UPT, UPT, UR21, 0x1, URZ ;  /* 0x0000000115157890 */ /* 0x000fe2000fffe0ff */
[----:B---34-:R-:W-:-:S11]  /*1860*/  UMOV UR5, URZ ;  /* 0x000000ff00057c82 */ /* 0x018fd60008000000 */
.L_x_42:
[----:B------:R-:W2:Y:S02]  /*1870*/  S2UR UR4, SR_CgaCtaId ;  /* 0x00000000000479c3 */ /* 0x000ea40000008800 */
[----:B--2---:R-:W-:-:S09]  /*1880*/  UISETP.NE.AND UP0, UPT, UR4, URZ, UPT ;  /* 0x000000ff0400728c */ /* 0x004fd2000bf05270 */
[----:B-1----:R-:W-:Y:S05]  /*1890*/  BRA.U UP0, `(.L_x_23) ;  /* 0x0000000100287547 */ /* 0x002fea000b800000 */
[----:B------:R-:W-:Y:S02]  /*18a0*/  LEA R0, R9, UR7, 0x3 ;  /* 0x0000000709007c11 */ /* 0x000fe4000f8e18ff */
[----:B------:R-:W-:-:S04]  /*18b0*/  SHF.L.U32 R3, R8, 0x1f, RZ ;  /* 0x0000001f08037819 */ /* 0x000fc800000006ff */
[----:B------:R-:W2:Y:S02]  /*18c0*/  SYNCS.PHASECHK.TRANS64.TRYWAIT P0, [R0+URZ+0xf0], R3 ;  /* 0x0000f003000075a7 */ /* 0x000ea400080011ff */
[----:B--2---:R-:W-:Y:S05]  /*18d0*/  @!P0 BRA `(.L_x_24) ;  /* 0x0000009c00548947 */ /* 0x004fea0003800000 */
.L_x_173:
[----:B------:R3:W-:Y:S01]  /*18e0*/  SYNCS.ARRIVE.TRANS64.A1T0 RZ, [R0+URZ+0xe0], RZ ;  /* 0x0000e0ff00ff79a7 */ /* 0x0007e200081000ff */
[----:B------:R-:W-:-:S05]  /*18f0*/  VIADD R9, R9, 0x1 ;  /* 0x0000000109097836 */ /* 0x000fca0000000000 */
[----:B------:R-:W-:-:S04]  /*1900*/  ISETP.NE.AND P0, PT, R9, 0x2, PT ;  /* 0x000000020900780c */ /* 0x000fc80003f05270 */
[----:B--2---:R-:W-:Y:S02]  /*1910*/  SEL R3, RZ, 0x1, P0 ;  /* 0x00000001ff037807 */ /* 0x004fe40000000000 */
[----:B------:R-:W-:Y:S02]  /*1920*/  SEL R9, R9, RZ, P0 ;  /* 0x000000ff09097207 */ /* 0x000fe40000000000 */
[----:B------:R-:W-:-:S07]  /*1930*/  LOP3.LUT R8, R8, R3, RZ, 0x3c, !PT ;  /* 0x0000000308087212 */ /* 0x000fce00078e3cff */
.L_x_23:
[----:B------:R-:W-:Y:S01]  /*1940*/  ULEA UR4, UR5, UR7, 0x3 ;  /* 0x0000000705047291 */ /* 0x000fe2000f8e18ff */
[----:B---3--:R-:W-:Y:S01]  /*1950*/  SHF.L.U32 R0, R12, 0x1f, RZ ;  /* 0x0000001f0c007819 */ /* 0x008fe200000006ff */
[----:B------:R-:W-:Y:S02]  /*1960*/  UISETP.GE.U32.AND UP0, UPT, UR46, 0x3f, UPT ;  /* 0x0000003f2e00788c */ /* 0x000fe4000bf06070 */
[----:B------:R-:W-:Y:S02]  /*1970*/  USHF.L.U32 UR11, UR20, 0x8, URZ ;  /* 0x00000008140b7899 */ /* 0x000fe400080006ff */
[----:B------:R-:W-:Y:S01]  /*1980*/  ULEA UR35, UR16, UR44, 0x6 ;  /* 0x0000002c10237291 */ /* 0x000fe2000f8e30ff */
[----:B------:R-:W-:Y:S02]  /*1990*/  UMOV UR13, URZ ;  /* 0x000000ff000d7c82 */ /* 0x000fe40008000000 */
[----:B------:R2:W3:Y:S02]  /*19a0*/  SYNCS.PHASECHK.TRANS64.TRYWAIT P0, [UR4+0x18], R0 ;  /* 0x00001800ff0075a7 */ /* 0x0004e40008001104 */
[----:B------:R-:W-:Y:S07]  /*19b0*/  BRA.U !UP0, `(.L_x_25) ;  /* 0x0000000108c07547 */ /* 0x000fee000b800000 */
[----:B------:R-:W-:Y:S01]  /*19c0*/  UMOV UR6, URZ ;  /* 0x000000ff00067c82 */ /* 0x000fe20008000000 */
[----:B------:R-:W-:-:S05]  /*19d0*/  UMOV UR4, UR5 ;  /* 0x0000000500047c82 */ /* 0x000fca0008000000 */
.L_x_31:
[----:B------:R-:W-:Y:S01]  /*19e0*/  ULEA UR33, UR4, UR7, 0x3 ;  /* 0x0000000704217291 */ /* 0x000fe2000f8e18ff */
[----:B---3--:R-:W-:Y:S01]  /*19f0*/  @!P3 MOV R2, 0xa000 ;  /* 0x0000a0000002b802 */ /* 0x008fe20000000f00 */
[----:B-1-3--:R-:W-:Y:S10]  /*1a00*/  @P0 BRA `(.L_x_26) ;  /* 0x00000000000c0947 */ /* 0x00aff40003800000 */
[----:B------:R-:W-:-:S04]  /*1a10*/  SHF.L.U32 R3, R12, 0x1f, RZ ;  /* 0x0000001f0c037819 */ /* 0x000fc800000006ff */
[----:B------:R-:W3:Y:S02]  /*1a20*/  SYNCS.PHASECHK.TRANS64.TRYWAIT P0, [UR33+0x18], R3 ;  /* 0x00001803ff0075a7 */ /* 0x000ee40008001121 */
[----:B---3--:R-:W-:Y:S05]  /*1a30*/  @!P0 BRA `(.L_x_27) ;  /* 0x0000009c00108947 */ /* 0x008fea0003800000 */
.L_x_26:
[----:B------:R3:W-:Y:S01]  /*1a40*/  @!P3 SYNCS.ARRIVE.TRANS64 RZ, [UR33], R2 ;  /* 0x00000002ffffb9a7 */ /* 0x0007e20008000021 */
[----:B------:R-:W-:-:S04]  /*1a50*/  ULOP3.LUT UR5, UR24, 0x2, URZ, 0xfc, !UPT ;  /* 0x0000000218057892 */ /* 0x000fc8000f8efcff */
[----:B------:R-:W-:-:S09]  /*1a60*/  UISETP.NE.AND UP0, UPT, UR5, 0x2, UPT ;  /* 0x000000020500788c */ /* 0x000fd2000bf05270 */
[----:B------:R-:W-:Y:S05]  /*1a70*/  BRA.U UP0, `(.L_x_28) ;  /* 0x0000000100047547 */ /* 0x000fea000b800000 */
[----:B-1----:R-:W-:Y:S05]  /*1a80*/  BPT.TRAP 0x1 ;  /* 0x000000040000795c */ /* 0x002fea0000300000 */
.L_x_28:
[----:B------:R-:W-:Y:S04]  /*1a90*/  BSSY.RECONVERGENT B0, `(.L_x_29) ;  /* 0x0000003000007945 */ /* 0x000fe80003800200 */
[----:B------:R-:W-:Y:S05]  /*1aa0*/  @P2 BRA `(.L_x_30) ;  /* 0x0000000000042947 */ /* 0x000fea0003800000 */
[----:B-1----:R-:W-:Y:S05]  /*1ab0*/  BPT.TRAP 0x1 ;  /* 0x000000040000795c */ /* 0x002fea0000300000 */
.L_x_30:
[----:B-1----:R-:W-:Y:S05]  /*1ac0*/  BSYNC.RECONVERGENT B0 ;  /* 0x0000000000007941 */ /* 0x002fea0003800200 */
.L_x_29:
[----:B------:R-:W-:Y:S02]  /*1ad0*/  UIADD3 UR5, UPT, UPT, UR4, 0x1, URZ ;  /* 0x0000000104057890 */ /* 0x000fe4000fffe0ff */
[----:B------:R-:W-:Y:S02]  /*1ae0*/  UIADD3 UR16, UP1, UPT, UR26, 0x80, URZ ;  /* 0x000000801a107890 */ /* 0x000fe4000ff3e0ff */
[----:B------:R-:W-:Y:S02]  /*1af0*/  UISETP.NE.AND UP0, UPT, UR5, 0x3, UPT ;  /* 0x000000030500788c */ /* 0x000fe4000bf05270 */
[----:B------:R-:W-:Y:S02]  /*1b00*/  USHF.L.U32 UR34, UR6, 0x5, URZ ;  /* 0x0000000506227899 */ /* 0x000fe400080006ff */
[----:B------:R-:W-:Y:S02]  /*1b10*/  USEL UR9, URZ, 0x1, UP0 ;  /* 0x00000001ff097887 */ /* 0x000fe40008000000 */
[----:B------:R-:W-:-:S02]  /*1b20*/  USEL UR5, UR5, URZ, UP0 ;  /* 0x000000ff05057287 */ /* 0x000fc40008000000 */
[----:B------:R-:W-:Y:S02]  /*1b30*/  UIADD3 UR14, UP0, UPT, UR26, 0x180, URZ ;  /* 0x000001801a0e7890 */ /* 0x000fe4000ff1e0ff */
[----:B------:R-:W-:Y:S01]  /*1b40*/  ULEA UR8, UR5, UR7, 0x3 ;  /* 0x0000000705087291 */ /* 0x000fe2000f8e18ff */
[----:B------:R-:W-:Y:S01]  /*1b50*/  LOP3.LUT R12, R12, UR9, RZ, 0x3c, !PT ;  /* 0x000000090c0c7c12 */ /* 0x000fe2000f8e3cff */
[----:B------:R-:W-:Y:S02]  /*1b60*/  ULEA UR9, UR4, UR28, 0xb ;  /* 0x0000001c04097291 */ /* 0x000fe4000f8e58ff */
[----:B------:R-:W-:Y:S01]  /*1b70*/  UIADD3.X UR17, UPT, UPT, URZ, UR27, URZ, UP1, !UPT ;  /* 0x0000001bff117290 */ /* 0x000fe20008ffe4ff */
[----:B--2---:R-:W-:Y:S01]  /*1b80*/  SHF.L.U32 R0, R12, 0x1f, RZ ;  /* 0x0000001f0c007819 */ /* 0x004fe200000006ff */
[----:B------:R-:W-:Y:S02]  /*1b90*/  ULEA UR9, UR9, UR7, 0x2 ;  /* 0x0000000709097291 */ /* 0x000fe4000f8e10ff */
[----:B------:R-:W-:Y:S01]  /*1ba0*/  UIADD3.X UR15, UPT, UPT, URZ, UR27, URZ, UP0, !UPT ;  /* 0x0000001bff0f7290 */ /* 0x000fe200087fe4ff */
[----:B------:R4:W1:Y:S01]  /*1bb0*/  SYNCS.PHASECHK.TRANS64.TRYWAIT P0, [UR8+0x18], R0 ;  /* 0x00001800ff0075a7 */ /* 0x0008620008001108 */
[----:B------:R-:W-:-:S02]  /*1bc0*/  ULEA UR8, UR4, UR7, 0xf ;  /* 0x0000000704087291 */ /* 0x000fc4000f8e78ff */
[----:B------:R-:W-:Y:S02]  /*1bd0*/  UIADD3 UR32, UPT, UPT, UR9, 0x8800, URZ ;  /* 0x0000880009207890 */ /* 0x000fe4000fffe0ff */
[----:B------:R-:W-:Y:S01]  /*1be0*/  UIADD3 UR8, UPT, UPT, UR8, 0xe800, URZ ;  /* 0x0000e80008087890 */ /* 0x000fe2000fffe0ff */
[----:B------:R-:W-:Y:S01]  /*1bf0*/  UMOV UR13, 0x30000 ;  /* 0x00030000000d7882 */ /* 0x000fe20000000000 */
[----:B------:R-:W-:Y:S01]  /*1c00*/  UMOV UR18, 0x0 ;  /* 0x0000000000127882 */ /* 0x000fe20000000000 */
[----:B------:R-:W-:Y:S01]  /*1c10*/  UMOV UR19, 0x10000000 ;  /* 0x1000000000137882 */ /* 0x000fe20000000000 */
[----:B------:R-:W-:Y:S01]  /*1c20*/  UMOV UR12, UR36 ;  /* 0x00000024000c7c82 */ /* 0x000fe20008000000 */
[----:B------:R-:W-:Y:S01]  /*1c30*/  UMOV UR9, UR33 ;  /* 0x0000002100097c82 */ /* 0x000fe20008000000 */
[----:B------:R-:W-:Y:S01]  /*1c40*/  UMOV UR10, UR34 ;  /* 0x00000022000a7c82 */ /* 0x000fe20008000000 */
[----:B------:R2:W-:Y:S01]  /*1c50*/  UTMALDG.3D.MULTICAST [UR32], [UR16], UR13, desc[UR18] ;  /* 0x00001220100073b4 */ /* 0x0005e2000801180d */
[----:B------:R-:W-:Y:S01]  /*1c60*/  UIADD3 UR6, UPT, UPT, UR6, 0x1, URZ ;  /* 0x0000000106067890 */ /* 0x000fe2000fffe0ff */
[----:B------:R-:W-:-:S03]  /*1c70*/  UMOV UR4, UR5 ;  /* 0x0000000500047c82 */ /* 0x000fc60008000000 */
[----:B------:R-:W-:Y:S01]  /*1c80*/  UISETP.NE.AND UP0, UPT, UR6, UR21, UPT ;  /* 0x000000150600728c */ /* 0x000fe2000bf05270 */
[----:B------:R4:W-:Y:S01]  /*1c90*/  UTMALDG.3D [UR8], [UR14], desc[UR18] ;  /* 0x000012080e0075b4 */ /* 0x0009e20008011000 */
[----:B--2---:R-:W-:-:S07]  /*1ca0*/  UMOV UR13, UR21 ;  /* 0x00000015000d7c82 */ /* 0x004fce0008000000 */
[----:B----4-:R-:W-:Y:S05]  /*1cb0*/  BRA.U UP0, `(.L_x_31) ;  /* 0xfffffffd00487547 */ /* 0x010fea000b83ffff */
.L_x_25:
[----:B------:R-:W-:Y:S01]  /*1cc0*/  ULEA UR4, UR5, UR7, 0x3 ;  /* 0x0000000705047291 */ /* 0x000fe2000f8e18ff */
[----:B--2---:R-:W-:Y:S01]  /*1cd0*/  SHF.L.U32 R0, R12, 0x1f, RZ ;  /* 0x0000001f0c007819 */ /* 0x004fe200000006ff */
[----:B------:R-:W-:Y:S01]  /*1ce0*/  @!P1 SYNCS.ARRIVE.TRANS64.A1T0 RZ, [UR7+0x78], RZ ;  /* 0x000078ffffff99a7 */ /* 0x000fe20008100007 */
[----:B------:R-:W-:-:S06]  /*1cf0*/  UISETP.GT.AND UP0, UPT, UR42, UR41, UPT ;  /* 0x000000292a00728c */ /* 0x000fcc000bf04270 */
[----:B-1-3--:R1:W2:Y:S03]  /*1d00*/  SYNCS.PHASECHK.TRANS64.TRYWAIT P0, [UR4+0x18], R0 ;  /* 0x00001800ff0075a7 */ /* 0x00a2a60008001104 */
[----:B------:R-:W-:Y:S05]  /*1d10*/  BRA.U !UP0, `(.L_x_32) ;  /* 0x0000000108bc7547 */ /* 0x000fea000b800000 */
[----:B------:R-:W-:Y:S01]  /*1d20*/  UIADD3 UR25, UPT, UPT, UR43, UR13, URZ ;  /* 0x0000000d2b197290 */ /* 0x000fe2000fffe0ff */
[----:B------:R-:W-:-:S11]  /*1d30*/  UMOV UR4, UR5 ;  /* 0x0000000500047c82 */ /* 0x000fd60008000000 */
.L_x_38:
[----:B------:R-:W-:Y:S01]  /*1d40*/  ULEA UR17, UR4, UR7, 0x3 ;  /* 0x0000000704117291 */ /* 0x000fe2000f8e18ff */
[----:B--2---:R-:W-:Y:S01]  /*1d50*/  @!P3 MOV R2, 0xa000 ;  /* 0x0000a0000002b802 */ /* 0x004fe20000000f00 */
[----:B--2-4-:R-:W-:Y:S10]  /*1d60*/  @P0 BRA `(.L_x_33) ;  /* 0x00000000000c0947 */ /* 0x014ff40003800000 */
[----:B------:R-:W-:-:S04]  /*1d70*/  SHF.L.U32 R3, R12, 0x1f, RZ ;  /* 0x0000001f0c037819 */ /* 0x000fc800000006ff */
[----:B------:R-:W2:Y:S02]  /*1d80*/  SYNCS.PHASECHK.TRANS64.TRYWAIT P0, [UR17+0x18], R3 ;  /* 0x00001803ff0075a7 */ /* 0x000ea40008001111 */
[----:B--2---:R-:W-:Y:S05]  /*1d90*/  @!P0 BRA `(.L_x_34) ;  /* 0x0000009800508947 */ /* 0x004fea0003800000 */
.L_x_33:
[----:B------:R2:W-:Y:S01]  /*1da0*/  @!P3 SYNCS.ARRIVE.TRANS64 RZ, [UR17], R2 ;  /* 0x00000002ffffb9a7 */ /* 0x0005e20008000011 */
[----:B------:R-:W-:-:S04]  /*1db0*/  ULOP3.LUT UR5, UR24, 0x2, URZ, 0xfc, !UPT ;  /* 0x0000000218057892 */ /* 0x000fc8000f8efcff */
[----:B------:R-:W-:-:S09]  /*1dc0*/  UISETP.NE.AND UP0, UPT, UR5, 0x2, UPT ;  /* 0x000000020500788c */ /* 0x000fd2000bf05270 */
[----:B------:R-:W-:Y:S05]  /*1dd0*/  BRA.U UP0, `(.L_x_35) ;  /* 0x0000000100047547 */ /* 0x000fea000b800000 */
[----:B------:R-:W-:Y:S05]  /*1de0*/  BPT.TRAP 0x1 ;  /* 0x000000040000795c */ /* 0x000fea0000300000 */
.L_x_35:
[----:B------:R-:W-:Y:S04]  /*1df0*/  BSSY.RECONVERGENT B0, `(.L_x_36) ;  /* 0x0000003000007945 */ /* 0x000fe80003800200 */
[----:B------:R-:W-:Y:S05]  /*1e00*/  @P2 BRA `(.L_x_37) ;  /* 0x0000000000042947 */ /* 0x000fea0003800000 */
[----:B------:R-:W-:Y:S05]  /*1e10*/  BPT.TRAP 0x1 ;  /* 0x000000040000795c */ /* 0x000fea0000300000 */
.L_x_37:
[----:B------:R-:W-:Y:S05]  /*1e20*/  BSYNC.RECONVERGENT B0 ;  /* 0x0000000000007941 */ /* 0x000fea0003800200 */
.L_x_36:
[----:B------:R-:W-:Y:S02]  /*1e30*/  UIADD3 UR5, UPT, UPT, UR4, 0x1, URZ ;  /* 0x0000000104057890 */ /* 0x000fe4000fffe0ff */
[----:B------:R-:W-:Y:S02]  /*1e40*/  UIADD3 UR14, UP1, UPT, UR26, 0x80, URZ ;  /* 0x000000801a0e7890 */ /* 0x000fe4000ff3e0ff */
[----:B------:R-:W-:Y:S02]  /*1e50*/  UISETP.NE.AND UP0, UPT, UR5, 0x3, UPT ;  /* 0x000000030500788c */ /* 0x000fe4000bf05270 */
[----:B------:R-:W-:Y:S02]  /*1e60*/  USHF.L.U32 UR18, UR13, 0x5, URZ ;  /* 0x000000050d127899 */ /* 0x000fe400080006ff */
[----:B------:R-:W-:Y:S02]  /*1e70*/  USEL UR8, URZ, 0x1, UP0 ;  /* 0x00000001ff087887 */ /* 0x000fe40008000000 */
[----:B------:R-:W-:-:S02]  /*1e80*/  USEL UR5, UR5, URZ, UP0 ;  /* 0x000000ff05057287 */ /* 0x000fc40008000000 */
[----:B------:R-:W-:Y:S02]  /*1e90*/  UIADD3 UR22, UP0, UPT, UR26, 0x180, URZ ;  /* 0x000001801a167890 */ /* 0x000fe4000ff1e0ff */
[----:B------:R-:W-:Y:S01]  /*1ea0*/  LOP3.LUT R12, R12, UR8, RZ, 0x3c, !PT ;  /* 0x000000080c0c7c12 */ /* 0x000fe2000f8e3cff */
[----:B------:R-:W-:Y:S02]  /*1eb0*/  ULEA UR6, UR5, UR7, 0x3 ;  /* 0x0000000705067291 */ /* 0x000fe4000f8e18ff */
[----:B------:R-:W-:Y:S01]  /*1ec0*/  ULEA UR8, UR4, UR7, 0xf ;  /* 0x0000000704087291 */ /* 0x000fe2000f8e78ff */
[----:B-1----:R-:W-:Y:S01]  /*1ed0*/  SHF.L.U32 R0, R12, 0x1f, RZ ;  /* 0x0000001f0c007819 */ /* 0x002fe200000006ff */
[----:B------:R-:W-:Y:S02]  /*1ee0*/  ULEA UR16, UR4, UR29, 0xd ;  /* 0x0000001d04107291 */ /* 0x000fe4000f8e68ff */
[----:B------:R-:W-:Y:S02]  /*1ef0*/  UIADD3.X UR15, UPT, UPT, URZ, UR27, URZ, UP1, !UPT ;  /* 0x0000001bff0f7290 */ /* 0x000fe40008ffe4ff */
[----:B------:R-:W-:Y:S01]  /*1f00*/  UIADD3 UR8, UPT, UPT, UR8, 0xe800, URZ ;  /* 0x0000e80008087890 */ /* 0x000fe2000fffe0ff */
[----:B------:R3:W4:Y:S01]  /*1f10*/  SYNCS.PHASECHK.TRANS64.TRYWAIT P0, [UR6+0x18], R0 ;  /* 0x00001800ff0075a7 */ /* 0x0007220008001106 */
[----:B------:R-:W-:Y:S01]  /*1f20*/  UIADD3.X UR23, UPT, UPT, URZ, UR27, URZ, UP0, !UPT ;  /* 0x0000001bff177290 */ /* 0x000fe200087fe4ff */
[----:B------:R-:W-:Y:S01]  /*1f30*/  UMOV UR6, 0x30000 ;  /* 0x0003000000067882 */ /* 0x000fe20000000000 */
[----:B------:R-:W-:Y:S01]  /*1f40*/  UMOV UR30, 0x0 ;  /* 0x00000000001e7882 */ /* 0x000fe20000000000 */
[----:B------:R-:W-:Y:S01]  /*1f50*/  UMOV UR31, 0x10000000 ;  /* 0x10000000001f7882 */ /* 0x000fe20000000000 */
[----:B------:R-:W-:Y:S01]  /*1f60*/  UMOV UR19, UR35 ;  /* 0x0000002300137c82 */ /* 0x000fe20008000000 */
[----:B------:R-:W-:Y:S01]  /*1f70*/  UMOV UR20, UR36 ;  /* 0x0000002400147c82 */ /* 0x000fe20008000000 */
[----:B------:R-:W-:Y:S01]  /*1f80*/  UMOV UR12, UR36 ;  /* 0x00000024000c7c82 */ /* 0x000fe20008000000 */
[----:B------:R-:W-:Y:S01]  /*1f90*/  UMOV UR9, UR17 ;  /* 0x0000001100097c82 */ /* 0x000fe20008000000 */
[----:B------:R-:W-:Y:S01]  /*1fa0*/  UMOV UR10, UR18 ;  /* 0x00000012000a7c82 */ /* 0x000fe20008000000 */
[----:B------:R3:W-:Y:S01]  /*1fb0*/  UTMALDG.3D.MULTICAST [UR16], [UR14], UR6, desc[UR30] ;  /* 0x00001e100e0073b4 */ /* 0x0007e20008011806 */
[----:B------:R-:W-:Y:S01]  /*1fc0*/  UIADD3 UR13, UPT, UPT, UR13, 0x1, URZ ;  /* 0x000000010d0d7890 */ /* 0x000fe2000fffe0ff */
[----:B------:R-:W-:-:S03]  /*1fd0*/  UMOV UR4, UR5 ;  /* 0x0000000500047c82 */ /* 0x000fc60008000000 */
[----:B------:R-:W-:Y:S01]  /*1fe0*/  UISETP.NE.AND UP0, UPT, UR13, UR25, UPT ;  /* 0x000000190d00728c */ /* 0x000fe2000bf05270 */
[----:B------:R3:W-:Y:S08]  /*1ff0*/  UTMALDG.3D [UR8], [UR22], desc[UR30] ;  /* 0x00001e08160075b4 */ /* 0x0007f00008011000 */
[----:B---3--:R-:W-:Y:S05]  /*2000*/  BRA.U UP0, `(.L_x_38) ;  /* 0xfffffffd004c7547 */ /* 0x008fea000b83ffff */
.L_x_32:
[C---:B------:R-:W-:Y:S01]  /*2010*/  LEA R3, R11.reuse, UR7, 0x3 ;  /* 0x000000070b037c11 */ /* 0x040fe2000f8e18ff */
[----:B------:R-:W-:Y:S01]  /*2020*/  NOP ;  /* 0x0000000000007918 */ /* 0x000fe20000000000 */
[----:B-1----:R-:W-:Y:S02]  /*2030*/  SHF.L.U32 R0, R10, 0x1f, RZ ;  /* 0x0000001f0a007819 */ /* 0x002fe400000006ff */
[----:B------:R-:W-:Y:S02]  /*2040*/  LEA R5, R11, UR7, 0x4 ;  /* 0x000000070b057c11 */ /* 0x000fe4000f8e20ff */
[----:B--2-4-:R-:W1:Y:S02]  /*2050*/  SYNCS.PHASECHK.TRANS64.TRYWAIT P0, [R3+URZ+0x80], R0 ;  /* 0x00008000030075a7 */ /* 0x014e6400080011ff */
[----:B-1----:R-:W-:Y:S05]  /*2060*/  @!P0 BRA `(.L_x_39) ;  /* 0x0000009400b48947 */ /* 0x002fea0003800000 */
.L_x_176:
[----:B------:R-:W2:Y:S01]  /*2070*/  LDS.128 R4, [R5+0x110] ;  /* 0x0001100005047984 */ /* 0x000ea20000000c00 */
[----:B------:R-:W-:Y:S01]  /*2080*/  UISETP.GE.AND UP0, UPT, UR45, 0x1, UPT ;  /* 0x000000012d00788c */ /* 0x000fe2000bf06270 */
[----:B------:R-:W-:Y:S01]  /*2090*/  @!PT LDS RZ, [RZ] ;  /* 0x00000000fffff984 */ /* 0x000fe20000000800 */
[----:B------:R-:W-:Y:S01]  /*20a0*/  @!PT LDS RZ, [RZ] ;  /* 0x00000000fffff984 */ /* 0x000fe20000000800 */
[----:B------:R-:W-:Y:S01]  /*20b0*/  @!PT LDS RZ, [RZ] ;  /* 0x00000000fffff984 */ /* 0x000fe20000000800 */
[----:B------:R-:W-:Y:S01]  /*20c0*/  @!PT LDS RZ, [RZ] ;  /* 0x00000000fffff984 */ /* 0x000fe20000000800 */
[----:B------:R3:W-:Y:S06]  /*20d0*/  MEMBAR.ALL.CTA ;  /* 0x0000000000007992 */ /* 0x0007ec0000008000 */
[----:B---3--:R-:W3:Y:S01]  /*20e0*/  FENCE.VIEW.ASYNC.S ;  /* 0x00000000000073c6 */ /* 0x008ee20000000000 */
[----:B--2---:R-:W-:-:S13]  /*20f0*/  LOP3.LUT P0, RZ, R6, 0x1, RZ, 0xc0, !PT ;  /* 0x0000000106ff7812 */ /* 0x004fda000780c0ff */
[----:B---3--:R-:W-:Y:S01]  /*2100*/  VOTEU.ANY UP1, P0 ;  /* 0x0000000000ff7886 */ /* 0x008fe20000020100 */
[----:B------:R-:W-:-:S13]  /*2110*/  PLOP3.LUT P0, PT, PT, PT, UP1, 0x80, 0x8 ;  /* 0x000000000008781c */ /* 0x000fda0003f0f018 */
[----:B-1----:R-:W-:Y:S02]  /*2120*/  @P0 LOP3.LUT R0, R5, 0xffff, RZ, 0xc0, !PT ;  /* 0x0000ffff05000812 */ /* 0x002fe400078ec0ff */
[----:B------:R-:W-:Y:S02]  /*2130*/  @P0 MOV R2, R4 ;  /* 0x0000000400020202 */ /* 0x000fe40000000f00 */
[----:B------:R-:W-:Y:S01]  /*2140*/  @P0 R2UR UR6, R0 ;  /* 0x00000000000602ca */ /* 0x000fe200000e0000 */
[----:B------:R-:W-:Y:S01]  /*2150*/  VIADD R0, R3, 0x90 ;  /* 0x0000009003007836 */ /* 0x000fe20000000000 */
[----:B------:R-:W-:Y:S02]  /*2160*/  @P0 SHF.R.U32.HI R4, RZ, 0x10, R5 ;  /* 0x00000010ff040819 */ /* 0x000fe40000011605 */
[----:B------:R-:W-:Y:S02]  /*2170*/  @P0 R2UR UR8, R2 ;  /* 0x00000000020802ca */ /* 0x000fe400000e0000 */
[----:B------:R-:W-:-:S02]  /*2180*/  PRMT R0, RZ, 0x654, R0 ;  /* 0x00000654ff007816 */ /* 0x000fc40000000000 */
[----:B------:R-:W-:Y:S02]  /*2190*/  @P0 R2UR UR4, R4 ;  /* 0x00000000040402ca */ /* 0x000fe400000e0000 */
[----:B------:R1:W-:Y:S03]  /*21a0*/  SYNCS.ARRIVE.TRANS64.RED.A1T0 RZ, [R0+URZ], RZ ;  /* 0x000000ff00ff79a7 */ /* 0x0003e600081004ff */
[----:B------:R-:W-:-:S04]  /*21b0*/  @UP1 UMOV UR37, UR6 ;  /* 0x0000000600251c82 */ /* 0x000fc80008000000 */
[----:B------:R-:W-:-:S04]  /*21c0*/  @UP1 UMOV UR38, UR8 ;  /* 0x0000000800261c82 */ /* 0x000fc80008000000 */
[----:B------:R-:W-:Y:S01]  /*21d0*/  @UP1 UMOV UR36, UR4 ;  /* 0x0000000400241c82 */ /* 0x000fe20008000000 */
[----:B------:R-:W-:Y:S05]  /*21e0*/  BRA.U !UP0, `(.L_x_40) ;  /* 0x0000000108d47547 */ /* 0x000fea000b800000 */
[----:B------:R-:W2:Y:S01]  /*21f0*/  LDCU.128 UR12, c[0x0][0xb10] ;  /* 0x00016200ff0c77ac */ /* 0x000ea20008000c00 */
[----:B------:R-:W3:Y:S01]  /*2200*/  LDCU UR25, c[0x0][0xb20] ;  /* 0x00016400ff1977ac */ /* 0x000ee20008000800 */
[----:B------:R-:W4:Y:S01]  /*2210*/  LDCU UR20, c[0x0][0xb0c] ;  /* 0x00016180ff1477ac */ /* 0x000f220008000800 */
[----:B------:R-:W1:Y:S01]  /*2220*/  LDCU.64 UR10, c[0x0][0xb28] ;  /* 0x00016500ff0a77ac */ /* 0x000e620008000a00 */
[----:B------:R-:W-:Y:S02]  /*2230*/  UISETP.NE.AND UP3, UPT, UR45, 0x1, UPT ;  /* 0x000000012d00788c */ /* 0x000fe4000bf65270 */
[----:B--2---:R-:W-:Y:S02]  /*2240*/  UIMAD.WIDE.U32 UR16, UR39, UR15, URZ ;  /* 0x0000000f271072a5 */ /* 0x004fe4000f8e00ff */
[----:B------:R-:W-:Y:S02]  /*2250*/  UIMAD.WIDE.U32 UR8, UR40, UR12, URZ ;  /* 0x0000000c280872a5 */ /* 0x000fe4000f8e00ff */
[----:B------:R-:W-:-:S02]  /*2260*/  UISETP.NE.AND UP0, UPT, UR14, 0x1, UPT ;  /* 0x000000010e00788c */ /* 0x000fc4000bf05270 */
[----:B------:R-:W-:Y:S01]  /*2270*/  UIMAD.WIDE.U32 UR22, UR37, UR15, URZ ;  /* 0x0000000f251672a5 */ /* 0x000fe2000f8e00ff */
[----:B------:R-:W-:Y:S02]  /*2280*/  UMOV UR16, UR17 ;  /* 0x0000001100107c82 */ /* 0x000fe40008000000 */
[----:B------:R-:W-:Y:S01]  /*2290*/  UMOV UR8, UR9 ;  /* 0x0000000900087c82 */ /* 0x000fe20008000000 */
[----:B---3--:R-:W-:Y:S02]  /*22a0*/  USHF.R.U32.HI UR16, URZ, UR25, UR16 ;  /* 0x00000019ff107299 */ /* 0x008fe40008011610 */
[----:B----4-:R-:W-:Y:S02]  /*22b0*/  UISETP.NE.AND UP2, UPT, UR20, 0x1, UPT ;  /* 0x000000011400788c */ /* 0x010fe4000bf45270 */
[----:B------:R-:W-:Y:S02]  /*22c0*/  USHF.R.U32.HI UR8, URZ, UR13, UR8 ;  /* 0x0000000dff087299 */ /* 0x000fe40008011608 */
[----:B------:R-:W-:-:S02]  /*22d0*/  USEL UR6, UR39, UR16, !UP0 ;  /* 0x0000001027067287 */ /* 0x000fc4000c000000 */
[----:B------:R-:W-:Y:S02]  /*22e0*/  USEL UR8, UR40, UR8, !UP2 ;  /* 0x0000000828087287 */ /* 0x000fe4000d000000 */
[----:B-1----:R-:W-:Y:S01]  /*22f0*/  UIMAD.WIDE.U32 UR16, UR6, UR10, URZ ;  /* 0x0000000a061072a5 */ /* 0x002fe2000f8e00ff */
[----:B------:R-:W-:Y:S01]  /*2300*/  UMOV UR4, UR23 ;  /* 0x0000001700047c82 */ /* 0x000fe20008000000 */
[----:B------:R-:W-:Y:S02]  /*2310*/  UIMAD.WIDE.U32 UR18, UR38, UR12, URZ ;  /* 0x0000000c261272a5 */ /* 0x000fe4000f8e00ff */
[----:B------:R-:W-:-:S03]  /*2320*/  UIMAD.WIDE.U32 UR22, UR8, UR10, URZ ;  /* 0x0000000a081672a5 */ /* 0x000fc6000f8e00ff */
[----:B------:R-:W-:Y:S01]  /*2330*/  UMOV UR16, UR17 ;  /* 0x0000001100107c82 */ /* 0x000fe20008000000 */
[----:B------:R-:W-:Y:S02]  /*2340*/  USHF.R.U32.HI UR4, URZ, UR25, UR4 ;  /* 0x00000019ff047299 */ /* 0x000fe40008011604 */
[----:B------:R-:W-:Y:S01]  /*2350*/  @UP3 USHF.R.U32.HI UR6, URZ, UR11, UR16 ;  /* 0x0000000bff063299 */ /* 0x000fe20008011610 */
[----:B------:R-:W-:Y:S01]  /*2360*/  UMOV UR18, UR19 ;  /* 0x0000001300127c82 */ /* 0x000fe20008000000 */
[----:B------:R-:W-:Y:S01]  /*2370*/  UMOV UR22, UR23 ;  /* 0x0000001700167c82 */ /* 0x000fe20008000000 */
[----:B------:R-:W-:Y:S02]  /*2380*/  USHF.R.U32.HI UR13, URZ, UR13, UR18 ;  /* 0x0000000dff0d7299 */ /* 0x000fe40008011612 */
[----:B------:R-:W-:Y:S02]  /*2390*/  USEL UR4, UR37, UR4, !UP0 ;  /* 0x0000000425047287 */ /* 0x000fe4000c000000 */
[----:B------:R-:W-:-:S02]  /*23a0*/  @UP3 USHF.R.U32.HI UR8, URZ, UR11, UR22 ;  /* 0x0000000bff083299 */ /* 0x000fc40008011616 */
[----:B------:R-:W-:Y:S02]  /*23b0*/  UIMAD UR9, UR45, UR6, URZ ;  /* 0x000000062d0972a4 */ /* 0x000fe4000f8e02ff */
[----:B------:R-:W-:Y:S02]  /*23c0*/  USEL UR6, UR38, UR13, !UP2 ;  /* 0x0000000d26067287 */ /* 0x000fe4000d000000 */
[----:B------:R-:W-:Y:S02]  /*23d0*/  UIMAD UR12, UR45, UR8, URZ ;  /* 0x000000082d0c72a4 */ /* 0x000fe4000f8e02ff */
[----:B------:R-:W-:Y:S02]  /*23e0*/  UISETP.GE.AND UP0, UPT, UR4, UR9, UPT ;  /* 0x000000090400728c */ /* 0x000fe4000bf06270 */
[----:B------:R-:W-:Y:S02]  /*23f0*/  UIMAD.WIDE.U32 UR16, UR4, UR10, URZ ;  /* 0x0000000a041072a5 */ /* 0x000fe4000f8e00ff */
[----:B------:R-:W-:-:S02]  /*2400*/  UISETP.GE.OR UP0, UPT, UR6, UR12, UP0 ;  /* 0x0000000c0600728c */ /* 0x000fc40008706670 */
        /* <DEDUP_REMOVED lines=19> */
.L_x_40:
[----:B------:R-:W2:Y:S02]  /*2540*/  LDCU UR4, c[0x0][0xb30] ;  /* 0x00016600ff0477ac */ /* 0x000ea40008000800 */
[----:B--2---:R-:W-:-:S09]  /*2550*/  UISETP.NE.AND UP0, UPT, UR4, 0x1, UPT ;  /* 0x000000010400788c */ /* 0x004fd2000bf05270 */
[----:B------:R-:W-:Y:S05]  /*2560*/  BRA.U UP0, `(.L_x_41) ;  /* 0x0000000100447547 */ /* 0x000fea000b800000 */
[----:B------:R-:W2:Y:S01]  /*2570*/  LDCU.128 UR12, c[0x0][0xb10] ;  /* 0x00016200ff0c77ac */ /* 0x000ea20008000c00 */
[----:B------:R-:W3:Y:S01]  /*2580*/  LDCU UR16, c[0x0][0xb0c] ;  /* 0x00016180ff1077ac */ /* 0x000ee20008000800 */
[----:B------:R-:W4:Y:S01]  /*2590*/  LDCU UR17, c[0x0][0xb20] ;  /* 0x00016400ff1177ac */ /* 0x000f220008000800 */
[----:B--2---:R-:W-:Y:S02]  /*25a0*/  UIMAD.WIDE.U32 UR10, UR38, UR12, URZ ;  /* 0x0000000c260a72a5 */ /* 0x004fe4000f8e00ff */
[----:B------:R-:W-:Y:S02]  /*25b0*/  UIMAD.WIDE.U32 UR8, UR37, UR15, URZ ;  /* 0x0000000f250872a5 */ /* 0x000fe4000f8e00ff */
[----:B---3--:R-:W-:Y:S02]  /*25c0*/  UISETP.NE.AND UP2, UPT, UR16, 0x1, UPT ;  /* 0x000000011000788c */ /* 0x008fe4000bf45270 */
[----:B------:R-:W-:Y:S01]  /*25d0*/  UISETP.NE.AND UP0, UPT, UR14, 0x1, UPT ;  /* 0x000000010e00788c */ /* 0x000fe2000bf05270 */
[----:B------:R-:W-:-:S02]  /*25e0*/  UMOV UR6, UR11 ;  /* 0x0000000b00067c82 */ /* 0x000fc40008000000 */
[----:B------:R-:W-:Y:S01]  /*25f0*/  UMOV UR4, UR9 ;  /* 0x0000000900047c82 */ /* 0x000fe20008000000 */
[----:B------:R-:W-:Y:S02]  /*2600*/  USHF.R.U32.HI UR6, URZ, UR13, UR6 ;  /* 0x0000000dff067299 */ /* 0x000fe40008011606 */
[----:B----4-:R-:W-:Y:S02]  /*2610*/  USHF.R.U32.HI UR4, URZ, UR17, UR4 ;  /* 0x00000011ff047299 */ /* 0x010fe40008011604 */
[----:B------:R-:W-:Y:S02]  /*2620*/  USEL UR6, UR38, UR6, !UP2 ;  /* 0x0000000626067287 */ /* 0x000fe4000d000000 */
[----:B------:R-:W-:-:S04]  /*2630*/  USEL UR4, UR37, UR4, !UP0 ;  /* 0x0000000425047287 */ /* 0x000fc8000c000000 */
[----:B------:R-:W-:Y:S02]  /*2640*/  UIADD3 UR8, UPT, UPT, UR6, -UR4, URZ ;  /* 0x8000000406087290 */ /* 0x000fe4000fffe0ff */
[----:B------:R-:W-:Y:S02]  /*2650*/  UIADD3 UR4, UPT, UPT, -UR6, UR4, URZ ;  /* 0x0000000406047290 */ /* 0x000fe4000fffe1ff */
[----:B------:R-:W-:Y:S02]  /*2660*/  UIMAD UR37, UR8, UR14, UR37 ;  /* 0x0000000e082572a4 */ /* 0x000fe4000f8e0225 */
[----:B------:R-:W-:-:S12]  /*2670*/  UIMAD UR38, UR4, UR16, UR38 ;  /* 0x00000010042672a4 */ /* 0x000fd8000f8e0226 */
.L_x_41:
[----:B------:R-:W-:Y:S01]  /*2680*/  VIADD R11, R11, 0x1 ;  /* 0x000000010b0b7836 */ /* 0x000fe20000000000 */
[----:B------:R-:W-:Y:S02]  /*2690*/  R2UR UR6, R66 ;  /* 0x00000000420672ca */ /* 0x000fe400000e0000 */
[----:B------:R-:W-:Y:S02]  /*26a0*/  R2UR UR4, R65 ;  /* 0x00000000410472ca */ /* 0x000fe400000e0000 */
[C---:B------:R-:W-:Y:S02]  /*26b0*/  ISETP.NE.AND P0, PT, R11.reuse, 0x2, PT ;  /* 0x000000020b00780c */ /* 0x040fe40003f05270 */
[----:B------:R-:W-:Y:S02]  /*26c0*/  PLOP3.LUT P1, PT, PT, PT, PT, 0x80, 0x8 ;  /* 0x000000000008781c */ /* 0x000fe40003f2f070 */
[----:B------:R-:W-:Y:S02]  /*26d0*/  SEL R3, RZ, 0x1, P0 ;  /* 0x00000001ff037807 */ /* 0x000fe40000000000 */
[----:B------:R-:W-:-:S02]  /*26e0*/  SEL R11, R11, RZ, P0 ;  /* 0x000000ff0b0b7207 */ /* 0x000fc40000000000 */
[----:B------:R-:W-:Y:S01]  /*26f0*/  LOP3.LUT R10, R10, R3, RZ, 0x3c, !PT ;  /* 0x000000030a0a7212 */ /* 0x000fe200078e3cff */
[----:B------:R-:W-:Y:S02]  /*2700*/  UIADD3 UR16, UPT, UPT, UR38, UR6, URZ ;  /* 0x0000000626107290 */ /* 0x000fe4000fffe0ff */
[----:B------:R-:W-:Y:S01]  /*2710*/  UIADD3 UR20, UPT, UPT, UR37, UR4, URZ ;  /* 0x0000000425147290 */ /* 0x000fe2000fffe0ff */
[----:B------:R-:W-:Y:S11]  /*2720*/  BRA.U UP1, `(.L_x_42) ;  /* 0xfffffff101507547 */ /* 0x000ff6000b83ffff */
[----:B------:R-:W-:Y:S01]  /*2730*/  UIADD3 UR7, UPT, UPT, UR7, 0x18, URZ ;  /* 0x0000001807077890 */ /* 0x000fe2000fffe0ff */
[----:B------:R-:W-:-:S03]  /*2740*/  SHF.L.U32 R3, R12, 0x1f, RZ ;  /* 0x0000001f0c037819 */ /* 0x000fc600000006ff */
[----:B------:R-:W-:-:S09]  /*2750*/  ULEA UR4, UR5, UR7, 0x3 ;  /* 0x0000000705047291 */ /* 0x000fd2000f8e18ff */
[----:B------:R-:W2:Y:S02]  /*2760*/  SYNCS.PHASECHK.TRANS64.TRYWAIT P0, [UR4], R3 ;  /* 0x00000003ff0075a7 */ /* 0x000ea40008001104 */
[----:B--2---:R-:W-:Y:S05]  /*2770*/  @!P0 BRA `(.L_x_43) ;  /* 0x0000009000048947 */ /* 0x004fea0003800000 */
.L_x_178:
[----:B------:R-:W-:-:S04]  /*2780*/  UIADD3 UR4, UPT, UPT, UR5, 0x1, URZ ;  /* 0x0000000105047890 */ /* 0x000fc8000fffe0ff */
[----:B------:R-:W-:-:S04]  /*2790*/  UISETP.NE.AND UP0, UPT, UR4, 0x3, UPT ;  /* 0x000000030400788c */ /* 0x000fc8000bf05270 */
[----:B------:R-:W-:Y:S02]  /*27a0*/  USEL UR6, URZ, 0x1, UP0 ;  /* 0x00000001ff067887 */ /* 0x000fe40008000000 */
[----:B------:R-:W-:-:S04]  /*27b0*/  USEL UR4, UR4, URZ, UP0 ;  /* 0x000000ff04047287 */ /* 0x000fc80008000000 */
[----:B------:R-:W-:Y:S01]  /*27c0*/  ULEA UR5, UR4, UR7, 0x3 ;  /* 0x0000000704057291 */ /* 0x000fe2000f8e18ff */
[----:B------:R-:W-:-:S04]  /*27d0*/  LOP3.LUT R12, R12, UR6, RZ, 0x3c, !PT ;  /* 0x000000060c0c7c12 */ /* 0x000fc8000f8e3cff */
[----:B-1----:R-:W-:-:S04]  /*27e0*/  SHF.L.U32 R3, R12, 0x1f, RZ ;  /* 0x0000001f0c037819 */ /* 0x002fc800000006ff */
[----:B------:R-:W1:Y:S02]  /*27f0*/  SYNCS.PHASECHK.TRANS64.TRYWAIT P0, [UR5], R3 ;  /* 0x00000003ff0075a7 */ /* 0x000e640008001105 */
[----:B-1----:R-:W-:Y:S05]  /*2800*/  @!P0 BRA `(.L_x_44) ;  /* 0x0000008c00f88947 */ /* 0x002fea0003800000 */
.L_x_180:
[----:B------:R-:W-:-:S04]  /*2810*/  UIADD3 UR4, UPT, UPT, UR4, 0x1, URZ ;  /* 0x0000000104047890 */ /* 0x000fc8000fffe0ff */
[----:B------:R-:W-:-:S04]  /*2820*/  UISETP.NE.AND UP0, UPT, UR4, 0x3, UPT ;  /* 0x000000030400788c */ /* 0x000fc8000bf05270 */
[----:B------:R-:W-:Y:S02]  /*2830*/  USEL UR5, URZ, 0x1, UP0 ;  /* 0x00000001ff057887 */ /* 0x000fe40008000000 */
[----:B------:R-:W-:-:S04]  /*2840*/  USEL UR4, UR4, URZ, UP0 ;  /* 0x000000ff04047287 */ /* 0x000fc80008000000 */
[----:B------:R-:W-:Y:S01]  /*2850*/  ULEA UR4, UR4, UR7, 0x3 ;  /* 0x0000000704047291 */ /* 0x000fe2000f8e18ff */
[----:B-1----:R-:W-:-:S04]  /*2860*/  LOP3.LUT R3, R12, UR5, RZ, 0x3c, !PT ;  /* 0x000000050c037c12 */ /* 0x002fc8000f8e3cff */
[----:B------:R-:W-:Y:S01]  /*2870*/  SHF.L.U32 R3, R3, 0x1f, RZ ;  /* 0x0000001f03037819 */ /* 0x000fe200000006ff */
[----:B------:R-:W-:-:S07]  /*2880*/  IMAD.U32 R0, RZ, RZ, UR4 ;  /* 0x00000004ff007e24 */ /* 0x000fce000f8e00ff */
.L_x_45:
[----:B-1----:R1:W2:Y:S02]  /*2890*/  SYNCS.PHASECHK.TRANS64.TRYWAIT P0, [R0+URZ], R3 ;  /* 0x00000003000075a7 */ /* 0x0022a400080011ff */
[----:B--2---:R-:W-:Y:S05]  /*28a0*/  @!P0 NANOSLEEP.SYNCS 0x989680 ;  /* 0x009896800000895d */ /* 0x004fea0003900000 */
[----:B------:R-:W2:Y:S02]  /*28b0*/  @!P0 SYNCS.PHASECHK.TRANS64 P0, [R0+URZ], R3 ;  /* 0x00000003000085a7 */ /* 0x000ea400080010ff */
[----:B--2---:R-:W-:Y:S05]  /*28c0*/  @P0 EXIT ;  /* 0x000000000000094d */ /* 0x004fea0003800000 */
[----:B------:R-:W-:Y:S05]  /*28d0*/  BRA `(.L_x_45) ;  /* 0xfffffffc00ec7947 */ /* 0x000fea000383ffff */
.L_x_22:
[----:B------:R-:W1:Y:S02]  /*28e0*/  S2UR UR4, SR_CgaCtaId ;  /* 0x00000000000479c3 */ /* 0x000e640000008800 */
[----:B-1----:R-:W-:-:S04]  /*28f0*/  UISETP.NE.AND UP0, UPT, UR4, URZ, UPT ;  /* 0x000000ff0400728c */ /* 0x002fc8000bf05270 */
[----:B------:R-:W-:-:S09]  /*2900*/  UISETP.NE.OR UP0, UPT, UR17, 0x1, UP0 ;  /* 0x000000011100788c */ /* 0x000fd20008705670 */
[----:B------:R-:W-:Y:S05]  /*2910*/  BRA.U UP0, `(.L_x_46) ;  /* 0x00000005004c7547 */ /* 0x000fea000b800000 */
[----:B------:R-:W1:Y:S01]  /*2920*/  S2UR UR5, SR_CgaCtaId ;  /* 0x00000000000579c3 */ /* 0x000e620000008800 */
[----:B------:R-:W-:Y:S01]  /*2930*/  UMOV UR4, 0x400 ;  /* 0x0000040000047882 */ /* 0x000fe20000000000 */
[----:B------:R-:W-:Y:S01]  /*2940*/  ISETP.GE.U32.AND P2, PT, R0, 0x2, PT ;  /* 0x000000020000780c */ /* 0x000fe20003f46070 */
[----:B------:R-:W-:Y:S01]  /*2950*/  IMAD.MOV.U32 R12, RZ, RZ, 0x1 ;  /* 0x00000001ff0c7424 */ /* 0x000fe200078e00ff */
[----:B------:R-:W-:Y:S02]  /*2960*/  CS2R R10, SRZ ;  /* 0x00000000000a7805 */ /* 0x000fe4000001ff00 */
[----:B------:R-:W-:Y:S01]  /*2970*/  CS2R R8, SRZ ;  /* 0x0000000000087805 */ /* 0x000fe2000001ff00 */
[----:B-1----:R-:W-:-:S03]  /*2980*/  ULEA UR6, UR5, UR4, 0x18 ;  /* 0x0000000405067291 */ /* 0x002fc6000f8ec0ff */
[----:B------:R-:W-:-:S09]  /*2990*/  UMOV UR5, URZ ;  /* 0x000000ff00057c82 */ /* 0x000fd20008000000 */
.L_x_50:
[----:B------:R-:W-:Y:S02]  /*29a0*/  LEA R2, R8, UR6, 0x3 ;  /* 0x0000000608027c11 */ /* 0x000fe4000f8e18ff */
[----:B------:R-:W-:-:S03]  /*29b0*/  SHF.L.U32 R5, R9, 0x1f, RZ ;  /* 0x0000001f09057819 */ /* 0x000fc600000006ff */
[----:B------:R-:W-:Y:S01]  /*29c0*/  VIADD R4, R2, 0xf0 ;  /* 0x000000f002047836 */ /* 0x000fe20000000000 */
[----:B------:R-:W1:Y:S02]  /*29d0*/  SYNCS.PHASECHK.TRANS64.TRYWAIT P0, [R2+URZ+0xe0], R5 ;  /* 0x0000e005020075a7 */ /* 0x000e6400080011ff */
[----:B-1----:R-:W-:Y:S05]  /*29e0*/  @!P0 BRA `(.L_x_47) ;  /* 0x0000008c00988947 */ /* 0x002fea0003800000 */
.L_x_181:
[----:B------:R-:W-:Y:S01]  /*29f0*/  ULEA UR4, UR5, UR6, 0x3 ;  /* 0x0000000605047291 */ /* 0x000fe2000f8e18ff */
[----:B------:R-:W-:Y:S02]  /*2a00*/  PRMT R4, RZ, 0x654, R4 ;  /* 0x00000654ff047816 */ /* 0x000fe40000000004 */
[----:B-1----:R-:W-:Y:S01]  /*2a10*/  SHF.L.U32 R5, R12, 0x1f, RZ ;  /* 0x0000001f0c057819 */ /* 0x002fe200000006ff */
[----:B------:R-:W-:Y:S01]  /*2a20*/  UIADD3 UR7, UPT, UPT, UR4, 0x80, URZ ;  /* 0x0000008004077890 */ /* 0x000fe2000fffe0ff */
[----:B------:R1:W-:Y:S05]  /*2a30*/  SYNCS.ARRIVE.TRANS64.RED.A1T0 RZ, [R4+URZ], RZ ;  /* 0x000000ff04ff79a7 */ /* 0x0003ea00081004ff */
[----:B------:R-:W-:Y:S01]  /*2a40*/  IMAD.U32 R7, RZ, RZ, UR7 ;  /* 0x00000007ff077e24 */ /* 0x000fe2000f8e00ff */
[----:B------:R-:W2:Y:S04]  /*2a50*/  SYNCS.PHASECHK.TRANS64.TRYWAIT P0, [UR4+0x90], R5 ;  /* 0x00009005ff0075a7 */ /* 0x000ea80008001104 */
[----:B------:R-:W-:Y:S01]  /*2a60*/  PRMT R6, R0, 0x654, R7 ;  /* 0x0000065400067816 */ /* 0x000fe20000000007 */
[----:B-1----:R-:W-:Y:S01]  /*2a70*/  @!P2 IMAD.MOV.U32 R4, RZ, RZ, 0x10 ;  /* 0x00000010ff04a424 */ /* 0x002fe200078e00ff */
[----:B--2---:R-:W-:Y:S06]  /*2a80*/  @!P0 BRA `(.L_x_48) ;  /* 0x0000008c00848947 */ /* 0x004fec0003800000 */
.L_x_183:
[----:B------:R-:W-:Y:S01]  /*2a90*/  ULEA UR8, UR5, UR6, 0x4 ;  /* 0x0000000605087291 */ /* 0x000fe2000f8e20ff */
[----:B------:R-:W-:Y:S01]  /*2aa0*/  SEL R3, R6, R3, !P2 ;  /* 0x0000000306037207 */ /* 0x000fe20005000000 */
[----:B------:R-:W-:Y:S01]  /*2ab0*/  UIADD3 UR9, UPT, UPT, UR4, 0x80, URZ ;  /* 0x0000008004097890 */ /* 0x000fe2000fffe0ff */
[----:B-1----:R-:W-:Y:S01]  /*2ac0*/  LEA R2, R11, UR6, 0x3 ;  /* 0x000000060b027c11 */ /* 0x002fe2000f8e18ff */
[----:B------:R-:W-:Y:S01]  /*2ad0*/  UIADD3 UR8, UPT, UPT, UR8, 0x110, URZ ;  /* 0x0000011008087890 */ /* 0x000fe2000fffe0ff */
[----:B------:R-:W-:Y:S01]  /*2ae0*/  SHF.L.U32 R5, R10, 0x1f, RZ ;  /* 0x0000001f0a057819 */ /* 0x000fe200000006ff */
[----:B------:R1:W-:Y:S01]  /*2af0*/  @!P2 SYNCS.ARRIVE.TRANS64.RED RZ, [R3+URZ], R4 ;  /* 0x0000000403ffa9a7 */ /* 0x0003e200080004ff */
[----:B------:R-:W-:Y:S01]  /*2b00*/  UIADD3 UR4, UPT, UPT, UR5, 0x1, URZ ;  /* 0x0000000105047890 */ /* 0x000fe2000fffe0ff */
[----:B------:R-:W-:-:S03]  /*2b10*/  VIADD R8, R8, 0x1 ;  /* 0x0000000108087836 */ /* 0x000fc60000000000 */
[----:B------:R-:W-:Y:S02]  /*2b20*/  UISETP.NE.AND UP0, UPT, UR4, 0x2, UPT ;  /* 0x000000020400788c */ /* 0x000fe4000bf05270 */
[----:B------:R-:W-:Y:S06]  /*2b30*/  UGETNEXTWORKID.BROADCAST [UR8], [UR9] ;  /* 0x00000000080073ca */ /* 0x000fec0008000100 */
[----:B------:R-:W-:Y:S01]  /*2b40*/  USEL UR7, URZ, 0x1, UP0 ;  /* 0x00000001ff077887 */ /* 0x000fe20008000000 */
[----:B------:R-:W-:Y:S01]  /*2b50*/  ISETP.NE.AND P0, PT, R8, 0x2, PT ;  /* 0x000000020800780c */ /* 0x000fe20003f05270 */
[----:B------:R-:W-:Y:S01]  /*2b60*/  USEL UR5, UR4, URZ, UP0 ;  /* 0x000000ff04057287 */ /* 0x000fe20008000000 */
[----:B------:R-:W2:Y:S03]  /*2b70*/  SYNCS.PHASECHK.TRANS64.TRYWAIT P1, [R2+URZ+0x80], R5 ;  /* 0x00008005020075a7 */ /* 0x000ea600080211ff */
[----:B------:R-:W-:Y:S01]  /*2b80*/  LOP3.LUT R12, R12, UR7, RZ, 0x3c, !PT ;  /* 0x000000070c0c7c12 */ /* 0x000fe2000f8e3cff */
[----:B-12---:R-:W-:Y:S07]  /*2b90*/  @!P1 BRA `(.L_x_49) ;  /* 0x0000008c00589947 */ /* 0x006fee0003800000 */
.L_x_184:
[C---:B------:R-:W-:Y:S01]  /*2ba0*/  LEA R4, R11.reuse, UR6, 0x4 ;  /* 0x000000060b047c11 */ /* 0x040fe2000f8e20ff */
[----:B-1----:R-:W-:Y:S01]  /*2bb0*/  VIADD R2, R2, 0x90 ;  /* 0x0000009002027836 */ /* 0x002fe20000000000 */
[----:B------:R-:W-:Y:S01]  /*2bc0*/  SEL R8, R8, RZ, P0 ;  /* 0x000000ff08087207 */ /* 0x000fe20000000000 */
[----:B------:R-:W-:-:S03]  /*2bd0*/  VIADD R11, R11, 0x1 ;  /* 0x000000010b0b7836 */ /* 0x000fc60000000000 */
[----:B------:R-:W1:Y:S01]  /*2be0*/  LDS.128 R4, [R4+0x110] ;  /* 0x0001100004047984 */ /* 0x000e620000000c00 */
[----:B------:R-:W-:Y:S02]  /*2bf0*/  PRMT R2, RZ, 0x654, R2 ;  /* 0x00000654ff027816 */ /* 0x000fe40000000002 */
[C---:B------:R-:W-:Y:S01]  /*2c00*/  ISETP.NE.AND P1, PT, R11.reuse, 0x2, PT ;  /* 0x000000020b00780c */ /* 0x040fe20003f25270 */
[----:B------:R-:W-:Y:S01]  /*2c10*/  @!PT LDS RZ, [RZ] ;  /* 0x00000000fffff984 */ /* 0x000fe20000000800 */
[----:B------:R-:W-:Y:S01]  /*2c20*/  @!PT LDS RZ, [RZ] ;  /* 0x00000000fffff984 */ /* 0x000fe20000000800 */
[----:B------:R-:W-:Y:S01]  /*2c30*/  @!PT LDS RZ, [RZ] ;  /* 0x00000000fffff984 */ /* 0x000fe20000000800 */
[----:B------:R-:W-:Y:S01]  /*2c40*/  @!PT LDS RZ, [RZ] ;  /* 0x00000000fffff984 */ /* 0x000fe20000000800 */
[----:B------:R2:W-:Y:S06]  /*2c50*/  MEMBAR.ALL.CTA ;  /* 0x0000000000007992 */ /* 0x0005ec0000008000 */
[----:B--2---:R-:W2:Y:S01]  /*2c60*/  FENCE.VIEW.ASYNC.S ;  /* 0x00000000000073c6 */ /* 0x004ea20000000000 */
[----:B------:R-:W-:Y:S01]  /*2c70*/  SEL R11, R11, RZ, P1 ;  /* 0x000000ff0b0b7207 */ /* 0x000fe20000800000 */
[----:B--2---:R2:W-:Y:S01]  /*2c80*/  SYNCS.ARRIVE.TRANS64.RED.A1T0 RZ, [R2+URZ], RZ ;  /* 0x000000ff02ff79a7 */ /* 0x0045e200081004ff */
[----:B-1----:R-:W-:-:S02]  /*2c90*/  LOP3.LUT P3, RZ, R6, 0x1, RZ, 0xc0, !PT ;  /* 0x0000000106ff7812 */ /* 0x002fc4000786c0ff */
[----:B------:R-:W-:-:S04]  /*2ca0*/  SEL R5, RZ, 0x1, P1 ;  /* 0x00000001ff057807 */ /* 0x000fc80000800000 */
[----:B------:R-:W-:Y:S02]  /*2cb0*/  LOP3.LUT R10, R10, R5, RZ, 0x3c, !PT ;  /* 0x000000050a0a7212 */ /* 0x000fe400078e3cff */
[----:B--2---:R-:W-:-:S04]  /*2cc0*/  SEL R2, RZ, 0x1, P0 ;  /* 0x00000001ff027807 */ /* 0x004fc80000000000 */
[----:B------:R-:W-:Y:S01]  /*2cd0*/  LOP3.LUT R9, R9, R2, RZ, 0x3c, !PT ;  /* 0x0000000209097212 */ /* 0x000fe200078e3cff */
[----:B------:R-:W-:Y:S06]  /*2ce0*/  @P3 BRA `(.L_x_50) ;  /* 0xfffffffc002c3947 */ /* 0x000fec000383ffff */
[----:B------:R-:W-:Y:S01]  /*2cf0*/  ULEA UR4, UR5, UR6, 0x3 ;  /* 0x0000000605047291 */ /* 0x000fe2000f8e18ff */
[----:B------:R-:W-:-:S08]  /*2d00*/  SHF.L.U32 R3, R12, 0x1f, RZ ;  /* 0x0000001f0c037819 */ /* 0x000fd000000006ff */
[----:B------:R-:W1:Y:S02]  /*2d10*/  SYNCS.PHASECHK.TRANS64 P0, [UR4+0x90], R3 ;  /* 0x00009003ff0075a7 */ /* 0x000e640008001004 */
[----:B-1----:R-:W-:Y:S05]  /*2d20*/  @P0 BRA `(.L_x_51) ;  /* 0x0000000000080947 */ /* 0x002fea0003800000 */
[----:B------:R-:W1:Y:S02]  /*2d30*/  SYNCS.PHASECHK.TRANS64.TRYWAIT P0, [UR4+0x90], R3 ;  /* 0x00009003ff0075a7 */ /* 0x000e640008001104 */
[----:B-1----:R-:W-:Y:S05]  /*2d40*/  @!P0 BRA `(.L_x_52) ;  /* 0x0000008c00008947 */ /* 0x002fea0003800000 */
.L_x_51:
[----:B------:R-:W-:-:S04]  /*2d50*/  UIADD3 UR7, UPT, UPT, UR5, 0x1, URZ ;  /* 0x0000000105077890 */ /* 0x000fc8000fffe0ff */
[----:B------:R-:W-:-:S04]  /*2d60*/  UISETP.NE.AND UP0, UPT, UR7, 0x2, UPT ;  /* 0x000000020700788c */ /* 0x000fc8000bf05270 */
[----:B------:R-:W-:Y:S02]  /*2d70*/  USEL UR8, URZ, 0x1, UP0 ;  /* 0x00000001ff087887 */ /* 0x000fe40008000000 */
[----:B------:R-:W-:-:S04]  /*2d80*/  USEL UR7, UR7, URZ, UP0 ;  /* 0x000000ff07077287 */ /* 0x000fc80008000000 */
[----:B------:R-:W-:Y:S01]  /*2d90*/  ULEA UR7, UR7, UR6, 0x3 ;  /* 0x0000000607077291 */ /* 0x000fe2000f8e18ff */
[----:B-1----:R-:W-:-:S04]  /*2da0*/  LOP3.LUT R3, R12, UR8, RZ, 0x3c, !PT ;  /* 0x000000080c037c12 */ /* 0x002fc8000f8e3cff */
[----:B------:R-:W-:-:S04]  /*2db0*/  SHF.L.U32 R0, R3, 0x1f, RZ ;  /* 0x0000001f03007819 */ /* 0x000fc800000006ff */
[----:B------:R-:W1:Y:S02]  /*2dc0*/  SYNCS.PHASECHK.TRANS64 P0, [UR7+0x90], R0 ;  /* 0x00009000ff0075a7 */ /* 0x000e640008001007 */
[----:B-1----:R-:W-:Y:S05]  /*2dd0*/  @P0 EXIT ;  /* 0x000000000000094d */ /* 0x002fea0003800000 */
[----:B------:R-:W-:Y:S02]  /*2de0*/  SHF.L.U32 R3, R3, 0x1f, RZ ;  /* 0x0000001f03037819 */ /* 0x000fe400000006ff */
[----:B------:R-:W-:-:S07]  /*2df0*/  MOV R0, UR7 ;  /* 0x0000000700007c02 */ /* 0x000fce0008000f00 */
.L_x_53:
[----:B-1----:R1:W2:Y:S02]  /*2e00*/  SYNCS.PHASECHK.TRANS64.TRYWAIT P0, [R0+URZ+0x90], R3 ;  /* 0x00009003000075a7 */ /* 0x0022a400080011ff */
[----:B--2---:R-:W-:Y:S05]  /*2e10*/  @!P0 NANOSLEEP.SYNCS 0x989680 ;  /* 0x009896800000895d */ /* 0x004fea0003900000 */
[----:B------:R-:W2:Y:S02]  /*2e20*/  @!P0 SYNCS.PHASECHK.TRANS64 P0, [R0+URZ+0x90], R3 ;  /* 0x00009003000085a7 */ /* 0x000ea400080010ff */
[----:B--2---:R-:W-:Y:S05]  /*2e30*/  @P0 EXIT ;  /* 0x000000000000094d */ /* 0x004fea0003800000 */
[----:B------:R-:W-:Y:S05]  /*2e40*/  BRA `(.L_x_53) ;  /* 0xfffffffc00ec7947 */ /* 0x000fea000383ffff */
.L_x_46:
[----:B------:R-:W-:Y:S05]  /*2e50*/  BRA.U UP4, `(.L_x_54) ;  /* 0x0000000d04d87547 */ /* 0x000fea000b800000 */
[----:B------:R-:W1:Y:S01]  /*2e60*/  S2UR UR7, SR_CgaCtaId ;  /* 0x00000000000779c3 */ /* 0x000e620000008800 */
[----:B------:R-:W-:Y:S01]  /*2e70*/  UMOV UR4, 0x40 ;  /* 0x0000004000047882 */ /* 0x000fe20000000000 */
[----:B------:R-:W-:Y:S01]  /*2e80*/  NOP ;  /* 0x0000000000007918 */ /* 0x000fe20000000000 */
[----:B------:R-:W-:Y:S01]  /*2e90*/  UMOV UR6, 0x400 ;  /* 0x0000040000067882 */ /* 0x000fe20000000000 */
[----:B-1----:R-:W-:Y:S02]  /*2ea0*/  ULEA UR5, UR7, UR4, 0x18 ;  /* 0x0000000407057291 */ /* 0x002fe4000f8ec0ff */
[----:B------:R-:W-:-:S07]  /*2eb0*/  ULEA UR6, UR7, UR6, 0x18 ;  /* 0x0000000607067291 */ /* 0x000fce000f8ec0ff */
[----:B------:R-:W1:Y:S02]  /*2ec0*/  LDS.U8 R0, [UR5+0x1c] ;  /* 0x00001c05ff007984 */ /* 0x000e640008000000 */
[----:B-1----:R-:W-:-:S13]  /*2ed0*/  ISETP.NE.AND P0, PT, R0, RZ, PT ;  /* 0x000000ff0000720c */ /* 0x002fda0003f05270 */
[----:B------:R-:W-:Y:S05]  /*2ee0*/  @P0 BRA `(.L_x_55) ;  /* 0x0000000000580947 */ /* 0x000fea0003800000 */
[----:B------:R-:W-:-:S13]  /*2ef0*/  ELECT P0, URZ, PT ;  /* 0x0000000000ff782f */ /* 0x000fda0003800000 */
[----:B------:R-:W-:Y:S05]  /*2f00*/  @!P0 BRA `(.L_x_56) ;  /* 0x0000000000608947 */ /* 0x000fea0003800000 */
[----:B------:R-:W-:Y:S01]  /*2f10*/  UMOV UR4, 0x10 ;  /* 0x0000001000047882 */ /* 0x000fe20000000000 */
[----:B------:R-:W-:Y:S01]  /*2f20*/  HFMA2 R0, -RZ, RZ, 0, 5.9604644775390625e-08 ;  /* 0x00000001ff007431 */ /* 0x000fe200000001ff */
[----:B------:R-:W-:-:S03]  /*2f30*/  MOV R3, 0xffff ;  /* 0x0000ffff00037802 */ /* 0x000fc60000000f00 */
[----:B------:R-:W-:Y:S04]  /*2f40*/  DEPBAR.LE SB1, 0x36 ;  /* 0x00009d800000791a */ /* 0x000fe80000000000 */
[----:B------:R-:W1:Y:S02]  /*2f50*/  UTCATOMSWS.FIND_AND_SET.ALIGN UP0, UR4, UR4 ;  /* 0x00000004000475e3 */ /* 0x000e640008000800 */
[----:B-1----:R-:W-:Y:S01]  /*2f60*/  MOV R4, UR4 ;  /* 0x0000000400047c02 */ /* 0x002fe20008000f00 */
[----:B------:R-:W-:Y:S06]  /*2f70*/  BRA.U UP0, `(.L_x_57) ;  /* 0x0000000100187547 */ /* 0x000fec000b800000 */
.L_x_58:
[----:B------:R-:W-:Y:S05]  /*2f80*/  NANOSLEEP 0x64 ;  /* 0x000000640000795d */ /* 0x000fea0003800000 */
[----:B------:R-:W-:-:S05]  /*2f90*/  UMOV UR4, 0x10 ;  /* 0x0000001000047882 */ /* 0x000fca0000000000 */
[----:B------:R-:W-:Y:S04]  /*2fa0*/  DEPBAR.LE SB1, 0x36 ;  /* 0x00009d800000791a */ /* 0x000fe80000000000 */
[----:B------:R-:W1:Y:S02]  /*2fb0*/  UTCATOMSWS.FIND_AND_SET.ALIGN UP0, UR4, UR4 ;  /* 0x00000004000475e3 */ /* 0x000e640008000800 */
[----:B-1----:R-:W-:Y:S01]  /*2fc0*/  MOV R4, UR4 ;  /* 0x0000000400047c02 */ /* 0x002fe20008000f00 */
[----:B------:R-:W-:Y:S05]  /*2fd0*/  BRA.U !UP0, `(.L_x_58) ;  /* 0xfffffffd08e87547 */ /* 0x000fea000b83ffff */
.L_x_57:
[-C--:B------:R-:W-:Y:S02]  /*2fe0*/  SHF.L.U32 R3, R3, R4.reuse, RZ ;  /* 0x0000000403037219 */ /* 0x080fe400000006ff */
[----:B------:R-:W-:Y:S01]  /*2ff0*/  SHF.L.U32 R0, R0, R4, RZ ;  /* 0x0000000400007219 */ /* 0x000fe200000006ff */
[----:B------:R-:W-:Y:S02]  /*3000*/  IMAD.SHL.U32 R4, R4, 0x20, RZ ;  /* 0x0000002004047824 */ /* 0x000fe400078e00ff */
[----:B------:R1:W-:Y:S04]  /*3010*/  ATOMS.OR RZ, [UR5+0x14], R3 ;  /* 0x00001403ffff798c */ /* 0x0003e8000b000005 */
[----:B------:R1:W-:Y:S04]  /*3020*/  ATOMS.OR RZ, [UR5+0x18], R0 ;  /* 0x00001800ffff798c */ /* 0x0003e8000b000005 */
[----:B------:R1:W-:Y:S01]  /*3030*/  STS [UR6+0x130], R4 ;  /* 0x00013004ff007988 */ /* 0x0003e20008000806 */
[----:B------:R-:W-:Y:S05]  /*3040*/  BRA `(.L_x_56) ;  /* 0x0000000000107947 */ /* 0x000fea0003800000 */
.L_x_55:
[----:B------:R-:W-:Y:S02]  /*3050*/  MOV R0, 0xffffffff ;  /* 0xffffffff00007802 */ /* 0x000fe40000000f00 */
[----:B------:R-:W-:-:S03]  /*3060*/  MOV R4, 0x3090 ;  /* 0x0000309000047802 */ /* 0x000fc60000000f00 */
[----:B------:R1:W-:Y:S04]  /*3070*/  STS [UR6+0x130], R0 ;  /* 0x00013000ff007988 */ /* 0x0003e80008000806 */
[----:B-1---5:R-:W-:Y:S05]  /*3080*/  CALL.REL.NOINC `($__internal_1_$__cuda_sm10x_tcgen05_guardrail_trap_phase_invalid_during_alloc) ;  /* 0x0000009000f87944 */ /* 0x022fea0003c00000 */
.L_x_56:
[----:B------:R-:W-:Y:S05]  /*3090*/  WARPSYNC.ALL ;  /* 0x0000000000007948 */ /* 0x000fea0003800000 */
[----:B------:R-:W2:Y:S01]  /*30a0*/  S2UR UR4, SR_CgaCtaId ;  /* 0x00000000000479c3 */ /* 0x000ea20000008800 */
[----:B------:R-:W-:Y:S01]  /*30b0*/  UMOV UR26, 0x400 ;  /* 0x00000400001a7882 */ /* 0x000fe20000000000 */
[----:B------:R-:W-:-:S06]  /*30c0*/  NOP ;  /* 0x0000000000007918 */ /* 0x000fcc0000000000 */
[----:B------:R-:W-:Y:S06]  /*30d0*/  BAR.ARV 0x6, 0xa0 ;  /* 0x0182800000007b1d */ /* 0x000fec0000002000 */
[----:B------:R-:W3:Y:S01]  /*30e0*/  LDCU UR5, c[0x0][0x38c] ;  /* 0x00007180ff0577ac */ /* 0x000ee20008000800 */
[----:B------:R-:W-:Y:S01]  /*30f0*/  LOP3.LUT R2, R2, 0xffff, RZ, 0xc0, !PT ;  /* 0x0000ffff02027812 */ /* 0x000fe200078ec0ff */
[----:B------:R-:W-:Y:S01]  /*3100*/  IMAD.MOV.U32 R11, RZ, RZ, 0x1 ;  /* 0x00000001ff0b7424 */ /* 0x000fe200078e00ff */
[----:B------:R-:W-:Y:S01]  /*3110*/  CS2R R8, SRZ ;  /* 0x0000000000087805 */ /* 0x000fe2000001ff00 */
[----:B------:R-:W4:Y:S01]  /*3120*/  LDCU UR7, c[0x0][0x38c] ;  /* 0x00007180ff0777ac */ /* 0x000f220008000800 */
[----:B------:R-:W-:Y:S01]  /*3130*/  R2UR UR27, R2 ;  /* 0x00000000021b72ca */ /* 0x000fe200000e0000 */
[----:B------:R-:W-:Y:S01]  /*3140*/  IMAD.MOV.U32 R10, RZ, RZ, RZ ;  /* 0x000000ffff0a7224 */ /* 0x000fe200078e00ff */
[----:B------:R-:W-:Y:S01]  /*3150*/  UMOV UR30, URZ ;  /* 0x000000ff001e7c82 */ /* 0x000fe20008000000 */
[----:B------:R-:W-:Y:S01]  /*3160*/  UMOV UR24, URZ ;  /* 0x000000ff00187c82 */ /* 0x000fe20008000000 */
[----:B--2---:R-:W-:Y:S01]  /*3170*/  ULEA UR26, UR4, UR26, 0x18 ;  /* 0x0000001a041a7291 */ /* 0x004fe2000f8ec0ff */
[----:B------:R-:W-:Y:S01]  /*3180*/  UMOV UR38, 0x0 ;  /* 0x0000000000267882 */ /* 0x000fe20000000000 */
[----:B------:R-:W-:-:S02]  /*3190*/  UMOV UR39, 0x4400910 ;  /* 0x0440091000277882 */ /* 0x000fc40000000000 */
[----:B------:R-:W-:Y:S02]  /*31a0*/  UIADD3 UR4, UPT, UPT, UR26, 0x8800, URZ ;  /* 0x000088001a047890 */ /* 0x000fe4000fffe0ff */
[----:B------:R-:W-:Y:S02]  /*31b0*/  UIADD3 UR6, UPT, UPT, UR26, 0xe800, URZ ;  /* 0x0000e8001a067890 */ /* 0x000fe4000fffe0ff */
[----:B---3--:R-:W-:Y:S01]  /*31c0*/  UIADD3 UR5, UPT, UPT, UR5, 0x1f, URZ ;  /* 0x0000001f05057890 */ /* 0x008fe2000fffe0ff */
[----:B-1----:R-:W1:Y:S01]  /*31d0*/  LDS R0, [UR26+0x130] ;  /* 0x0001301aff007984 */ /* 0x002e620008000800 */
[----:B------:R-:W-:Y:S01]  /*31e0*/  UMOV UR36, 0x0 ;  /* 0x0000000000247882 */ /* 0x000fe20000000000 */
[----:B------:R-:W-:Y:S01]  /*31f0*/  UMOV UR37, 0x4400910 ;  /* 0x0440091000257882 */ /* 0x000fe20000000000 */
[----:B------:R-:W-:Y:S02]  /*3200*/  USHF.R.S32.HI UR40, URZ, 0x1f, UR5 ;  /* 0x0000001fff287899 */ /* 0x000fe40008011405 */
[----:B----4-:R-:W-:-:S02]  /*3210*/  UISETP.GE.AND UP4, UPT, UR7, 0x1, UPT ;  /* 0x000000010700788c */ /* 0x010fc4000bf86270 */
[----:B------:R-:W-:Y:S02]  /*3220*/  ULEA.HI UR40, UR40, UR5, URZ, 0x5 ;  /* 0x0000000528287291 */ /* 0x000fe4000f8f28ff */
[----:B------:R-:W-:Y:S02]  /*3230*/  USHF.R.U32.HI UR5, URZ, 0x4, UR4 ;  /* 0x00000004ff057899 */ /* 0x000fe40008011604 */
[----:B------:R-:W-:Y:S02]  /*3240*/  USHF.R.S32.HI UR40, URZ, 0x5, UR40 ;  /* 0x00000005ff287899 */ /* 0x000fe40008011428 */
[----:B------:R-:W-:Y:S02]  /*3250*/  USHF.R.U32.HI UR4, URZ, 0x4, UR6 ;  /* 0x00000004ff047899 */ /* 0x000fe40008011606 */
[----:B------:R-:W-:Y:S02]  /*3260*/  UISETP.LT.AND UP0, UPT, UR40, 0x1, UPT ;  /* 0x000000012800788c */ /* 0x000fe4000bf01270 */
[----:B------:R-:W-:-:S02]  /*3270*/  ULOP3.LUT UR5, UR5, 0x3fff, URZ, 0xc0, !UPT ;  /* 0x00003fff05057892 */ /* 0x000fc4000f8ec0ff */
[----:B------:R-:W-:Y:S02]  /*3280*/  ULOP3.LUT UR4, UR4, 0x3fff, URZ, 0xc0, !UPT ;  /* 0x00003fff04047892 */ /* 0x000fe4000f8ec0ff */
[----:B------:R-:W-:Y:S02]  /*3290*/  USEL UR41, UR40, 0x1, !UP0 ;  /* 0x0000000128297887 */ /* 0x000fe4000c000000 */
[----:B------:R-:W-:Y:S02]  /*32a0*/  ULOP3.LUT UR28, UR5, 0x10000, URZ, 0xfc, !UPT ;  /* 0x00010000051c7892 */ /* 0x000fe4000f8efcff */
[----:B------:R-:W-:Y:S02]  /*32b0*/  ULOP3.LUT UR29, UR4, 0x10000, URZ, 0xfc, !UPT ;  /* 0x00010000041d7892 */ /* 0x000fe4000f8efcff */
[----:B------:R-:W-:Y:S01]  /*32c0*/  UIADD3 UR41, UPT, UPT, -UR41, URZ, URZ ;  /* 0x000000ff29297290 */ /* 0x000fe2000fffe1ff */
[----:B------:R-:W-:Y:S01]  /*32d0*/  UMOV UR34, 0x0 ;  /* 0x0000000000227882 */ /* 0x000fe20000000000 */
[----:B------:R-:W-:Y:S01]  /*32e0*/  UMOV UR35, 0x4400910 ;  /* 0x0440091000237882 */ /* 0x000fe20000000000 */
[----:B------:R-:W-:Y:S01]  /*32f0*/  UMOV UR32, 0x0 ;  /* 0x0000000000207882 */ /* 0x000fe20000000000 */
[----:B------:R-:W-:Y:S01]  /*3300*/  UMOV UR33, 0x4400910 ;  /* 0x0440091000217882 */ /* 0x000fe20000000000 */
[----:B-1----:R-:W-:-:S15]  /*3310*/  R2UR UR42, R0 ;  /* 0x00000000002a72ca */ /* 0x002fde00000e0000 */
.L_x_65:
[----:B------:R-:W-:Y:S02]  /*3320*/  LEA R0, R10, UR26, 0x3 ;  /* 0x0000001a0a007c11 */ /* 0x000fe4000f8e18ff */
[----:B------:R-:W-:Y:S02]  /*3330*/  SHF.L.U32 R5, R9, 0x1f, RZ ;  /* 0x0000001f09057819 */ /* 0x000fe400000006ff */
[----:B------:R-:W-:Y:S01]  /*3340*/  PLOP3.LUT P0, PT, PT, PT, UP4, 0x80, 0x8 ;  /* 0x000000000008781c */ /* 0x000fe20003f0f048 */
[----:B------:R-:W-:Y:S01]  /*3350*/  VIADD R3, R0, 0x90 ;  /* 0x0000009000037836 */ /* 0x000fe20000000000 */
[----:B-1----:R-:W1:Y:S02]  /*3360*/  SYNCS.PHASECHK.TRANS64.TRYWAIT P1, [R0+URZ+0x80], R5 ;  /* 0x00008005000075a7 */ /* 0x002e6400080211ff */
[----:B-1-3--:R-:W-:Y:S09]  /*3370*/  @!P1 BRA `(.L_x_59) ;  /* 0x00000084008c9947 */ /* 0x00aff20003800000 */
.L_x_186:
[----:B------:R-:W-:Y:S01]  /*3380*/  LEA R4, R10, UR26, 0x4 ;  /* 0x0000001a0a047c11 */ /* 0x000fe2000f8e20ff */
[----:B------:R-:W-:Y:S01]  /*3390*/  @UP4 ULEA UR4, UR24, UR26, 0x3 ;  /* 0x0000001a18044291 */ /* 0x000fe2000f8e18ff */
[----:B------:R-:W-:Y:S01]  /*33a0*/  PLOP3.LUT P2, PT, PT, PT, PT, 0x80, 0x8 ;  /* 0x000000000008781c */ /* 0x000fe20003f4f070 */
[----:B------:R-:W-:Y:S01]  /*33b0*/  ULEA UR31, UR30, UR26, 0x3 ;  /* 0x0000001a1e1f7291 */ /* 0x000fe2000f8e18ff */
[----:B------:R-:W-:Y:S02]  /*33c0*/  PRMT R3, RZ, 0x654, R3 ;  /* 0x00000654ff037816 */ /* 0x000fe40000000003 */
[----:B-1----:R-:W1:Y:S01]  /*33d0*/  LDS.128 R4, [R4+0x110] ;  /* 0x0001100004047984 */ /* 0x002e620000000c00 */
[----:B------:R-:W-:Y:S02]  /*33e0*/  @P0 SHF.L.U32 R2, R8, 0x1f, RZ ;  /* 0x0000001f08020819 */ /* 0x000fe400000006ff */
[----:B------:R-:W-:Y:S01]  /*33f0*/  SHF.L.U32 R0, R11, 0x1f, RZ ;  /* 0x0000001f0b007819 */ /* 0x000fe200000006ff */
[----:B------:R-:W-:Y:S01]  /*3400*/  @!PT LDS RZ, [RZ] ;  /* 0x00000000fffff984 */ /* 0x000fe20000000800 */
[----:B------:R-:W-:Y:S01]  /*3410*/  @!PT LDS RZ, [RZ] ;  /* 0x00000000fffff984 */ /* 0x000fe20000000800 */
[----:B------:R-:W-:Y:S01]  /*3420*/  @!PT LDS RZ, [RZ] ;  /* 0x00000000fffff984 */ /* 0x000fe20000000800 */
[----:B------:R-:W-:Y:S01]  /*3430*/  @!PT LDS RZ, [RZ] ;  /* 0x00000000fffff984 */ /* 0x000fe20000000800 */
[----:B------:R2:W-:Y:S06]  /*3440*/  MEMBAR.ALL.CTA ;  /* 0x0000000000007992 */ /* 0x0005ec0000008000 */
[----:B--2---:R-:W2:Y:S02]  /*3450*/  FENCE.VIEW.ASYNC.S ;  /* 0x00000000000073c6 */ /* 0x004ea40000000000 */
[----:B--2---:R2:W-:Y:S01]  /*3460*/  SYNCS.ARRIVE.TRANS64.RED.A1T0 RZ, [R3+URZ], RZ ;  /* 0x000000ff03ff79a7 */ /* 0x0045e200081004ff */
[----:B------:R2:W3:Y:S01]  /*3470*/  @P0 SYNCS.PHASECHK.TRANS64.TRYWAIT P2, [UR4], R2 ;  /* 0x00000002ff0005a7 */ /* 0x0004e20008041104 */
[----:B------:R-:W-:Y:S01]  /*3480*/  ULEA.HI UR4, UR30, UR30, URZ, 0x1 ;  /* 0x0000001e1e047291 */ /* 0x000fe2000f8f08ff */
[----:B-1----:R-:W-:-:S03]  /*3490*/  LOP3.LUT P1, RZ, R6, 0x1, RZ, 0xc0, !PT ;  /* 0x0000000106ff7812 */ /* 0x002fc6000782c0ff */
[----:B------:R-:W-:Y:S02]  /*34a0*/  USHF.L.U32 UR11, UR4, 0x7, URZ ;  /* 0x00000007040b7899 */ /* 0x000fe400080006ff */
[----:B------:R-:W-:Y:S02]  /*34b0*/  ULOP3.LUT UR4, UR4, 0xffe, URZ, 0xc0, !UPT ;  /* 0x00000ffe04047892 */ /* 0x000fe4000f8ec0ff */
[----:B------:R-:W-:Y:S02]  /*34c0*/  ULOP3.LUT UR11, UR11, 0xffffff00, URZ, 0xc0, !UPT ;  /* 0xffffff000b0b7892 */ /* 0x000fe4000f8ec0ff */
[----:B------:R-:W-:Y:S02]  /*34d0*/  UIADD3 UR4, UPT, UPT, -UR4, UR30, URZ ;  /* 0x0000001e04047290 */ /* 0x000fe4000fffe1ff */
[----:B------:R-:W-:Y:S01]  /*34e0*/  UIADD3 UR11, UPT, UPT, UR42, UR11, URZ ;  /* 0x0000000b2a0b7290 */ /* 0x000fe2000fffe0ff */
[----:B------:R-:W1:Y:S03]  /*34f0*/  SYNCS.PHASECHK.TRANS64.TRYWAIT P0, [UR31+0xc0], R0 ;  /* 0x0000c000ff0075a7 */ /* 0x000e66000800111f */
[----:B------:R-:W-:Y:S01]  /*3500*/  ULEA UR11, UR4, UR11, 0x14 ;  /* 0x0000000b040b7291 */ /* 0x000fe2000f8ea0ff */
[----:B-123--:R-:W-:Y:S11]  /*3510*/  @!P0 BRA `(.L_x_60) ;  /* 0x0000008400388947 */ /* 0x00eff60003800000 */
.L_x_188:
[----:B------:R-:W-:Y:S01]  /*3520*/  IADD3 R10, PT, PT, R10, 0x1, RZ ;  /* 0x000000010a0a7810 */ /* 0x000fe20007ffe0ff */
[----:B------:R-:W-:Y:S06]  /*3530*/  BRA.U !UP4, `(.L_x_61) ;  /* 0x000000010cc07547 */ /* 0x000fec000b800000 */
[----:B------:R-:W-:Y:S01]  /*3540*/  UPLOP3.LUT UP2, UPT, UPT, UPT, UPT, 0x40, 0x4 ;  /* 0x000000000004789c */ /* 0x000fe20003f4e870 */
[----:B------:R-:W-:Y:S01]  /*3550*/  UMOV UR23, UR41 ;  /* 0x0000002900177c82 */ /* 0x000fe20008000000 */
[----:B------:R-:W-:Y:S01]  /*3560*/  UMOV UR22, UR40 ;  /* 0x0000002800167c82 */ /* 0x000fe20008000000 */
[----:B------:R-:W-:-:S08]  /*3570*/  UMOV UR10, UR24 ;  /* 0x00000018000a7c82 */ /* 0x000fd00008000000 */
.L_x_64:
[----:B------:R-:W-:Y:S02]  /*3580*/  UIADD3 UR23, UPT, UPT, UR23, 0x1, URZ ;  /* 0x0000000117177890 */ /* 0x000fe4000fffe0ff */
[----:B--2---:R-:W-:Y:S02]  /*3590*/  ULEA UR5, UR10, UR26, 0x3 ;  /* 0x0000001a0a057291 */ /* 0x004fe4000f8e18ff */
[----:B------:R-:W-:Y:S01]  /*35a0*/  UISETP.NE.AND UP3, UPT, UR23, URZ, UPT ;  /* 0x000000ff1700728c */ /* 0x000fe2000bf65270 */
[----:B---3--:R-:W-:Y:S10]  /*35b0*/  @P2 BRA `(.L_x_62) ;  /* 0x00000000000c2947 */ /* 0x008ff40003800000 */
[----:B-1----:R-:W-:Y:S04]  /*35c0*/  SHF.L.U32 R3, R8, 0x1f, RZ ;  /* 0x0000001f08037819 */ /* 0x002fe800000006ff */
[----:B------:R-:W1:Y:S02]  /*35d0*/  SYNCS.PHASECHK.TRANS64.TRYWAIT P0, [UR5], R3 ;  /* 0x00000003ff0075a7 */ /* 0x000e640008001105 */
[----:B-1----:R-:W-:Y:S05]  /*35e0*/  @!P0 BRA `(.L_x_63) ;  /* 0x00000084001c8947 */ /* 0x002fea0003800000 */
.L_x_62:
[----:B------:R-:W-:Y:S01]  /*35f0*/  UISETP.NE.AND UP0, UPT, UR22, 0x1, UPT ;  /* 0x000000011600788c */ /* 0x000fe2000bf05270 */
[----:B------:R-:W-:Y:S01]  /*3600*/  PLOP3.LUT P2, PT, PT, PT, PT, 0x80, 0x8 ;  /* 0x000000000008781c */ /* 0x000fe20003f4f070 */
[----:B------:R-:W-:Y:S02]  /*3610*/  UIADD3 UR4, UPT, UPT, UR10, 0x1, URZ ;  /* 0x000000010a047890 */ /* 0x000fe4000fffe0ff */
[----:B------:R-:W-:Y:S02]  /*3620*/  UIADD3 UR25, UPT, UPT, UR5, 0x18, URZ ;  /* 0x0000001805197890 */ /* 0x000fe4000fffe0ff */
[----:B------:R-:W-:Y:S01]  /*3630*/  UISETP.NE.AND UP1, UPT, UR4, 0x3, UPT ;  /* 0x000000030400788c */ /* 0x000fe2000bf25270 */
[----:B------:R-:W-:Y:S01]  /*3640*/  PLOP3.LUT P0, PT, PT, PT, UP0, 0x80, 0x8 ;  /* 0x000000000008781c */ /* 0x000fe20003f0f008 */
[----:B------:R-:W-:Y:S02]  /*3650*/  UIADD3 UR22, UPT, UPT, UR22, -0x1, URZ ;  /* 0xffffffff16167890 */ /* 0x000fe4000fffe0ff */
[----:B------:R-:W-:Y:S02]  /*3660*/  USEL UR6, URZ, 0x1, UP1 ;  /* 0x00000001ff067887 */ /* 0x000fe40008800000 */
[----:B------:R-:W-:Y:S01]  /*3670*/  USEL UR24, UR4, URZ, UP1 ;  /* 0x000000ff04187287 */ /* 0x000fe20008800000 */
[----:B------:R-:W-:Y:S01]  /*3680*/  UMOV UR7, 0x40004040 ;  /* 0x4000404000077882 */ /* 0x000fe20000000000 */
[----:B------:R-:W-:Y:S02]  /*3690*/  UMOV UR5, 0x40004040 ;  /* 0x4000404000057882 */ /* 0x000fe40000000000 */
[----:B------:R-:W-:Y:S01]  /*36a0*/  @UP0 ULEA UR4, UR24, UR26, 0x3 ;  /* 0x0000001a18040291 */ /* 0x000fe2000f8e18ff */
[----:B------:R-:W-:Y:S01]  /*36b0*/  LOP3.LUT R8, R8, UR6, RZ, 0x3c, !PT ;  /* 0x0000000608087c12 */ /* 0x000fe2000f8e3cff */
[----:B------:R-:W-:Y:S01]  /*36c0*/  ULEA UR6, UR10, UR29, 0xb ;  /* 0x0000001d0a067291 */ /* 0x000fe2000f8e58ff */
[----:B------:R-:W-:Y:S02]  /*36d0*/  UMOV UR21, 0x40004040 ;  /* 0x4000404000157882 */ /* 0x000fe40000000000 */
[----:B-1----:R-:W-:Y:S01]  /*36e0*/  @P0 SHF.L.U32 R0, R8, 0x1f, RZ ;  /* 0x0000001f08000819 */ /* 0x002fe200000006ff */
[----:B------:R-:W-:Y:S02]  /*36f0*/  UIADD3 UR20, UPT, UPT, UR6, 0x2, URZ ;  /* 0x0000000206147890 */ /* 0x000fe4000fffe0ff */
[----:B------:R-:W-:Y:S01]  /*3700*/  UIADD3 UR16, UPT, UPT, UR6, 0x4, URZ ;  /* 0x0000000406107890 */ /* 0x000fe2000fffe0ff */
[----:B------:R2:W3:Y:S01]  /*3710*/  @P0 SYNCS.PHASECHK.TRANS64.TRYWAIT P2, [UR4], R0 ;  /* 0x00000000ff0005a7 */ /* 0x0004e20008041104 */
[----:B------:R-:W-:Y:S02]  /*3720*/  ULEA UR4, UR10, UR28, 0x9 ;  /* 0x0000001c0a047291 */ /* 0x000fe4000f8e48ff */
[----:B------:R-:W-:Y:S02]  /*3730*/  UIADD3 UR12, UPT, UPT, UR6, 0x6, URZ ;  /* 0x00000006060c7890 */ /* 0x000fe4000fffe0ff */
[----:B------:R-:W-:Y:S02]  /*3740*/  UIADD3 UR18, UPT, UPT, UR4, 0x2, URZ ;  /* 0x0000000204127890 */ /* 0x000fe4000fffe0ff */
[----:B------:R-:W-:Y:S02]  /*3750*/  UIADD3 UR14, UPT, UPT, UR4, 0x4, URZ ;  /* 0x00000004040e7890 */ /* 0x000fe4000fffe0ff */
[----:B------:R-:W-:Y:S01]  /*3760*/  UIADD3 UR8, UPT, UPT, UR4, 0x6, URZ ;  /* 0x0000000604087890 */ /* 0x000fe2000fffe0ff */
[----:B------:R2:W-:Y:S01]  /*3770*/  UTCHMMA gdesc[UR4], gdesc[UR6], tmem[UR11], tmem[UR38], idesc[UR39], UP2 ;  /* 0x00ff2606040075ea */ /* 0x0005e2000900000b */
[----:B------:R-:W-:Y:S01]  /*3780*/  UPLOP3.LUT UP2, UPT, UPT, UPT, UPT, 0x80, 0x8 ;  /* 0x000000000008789c */ /* 0x000fe20003f4f070 */
[----:B------:R-:W-:Y:S01]  /*3790*/  UMOV UR19, 0x40004040 ;  /* 0x4000404000137882 */ /* 0x000fe20000000000 */
[----:B------:R-:W-:Y:S01]  /*37a0*/  UMOV UR17, 0x40004040 ;  /* 0x4000404000117882 */ /* 0x000fe20000000000 */
[----:B------:R2:W-:Y:S01]  /*37b0*/  UTCHMMA gdesc[UR18], gdesc[UR20], tmem[UR11], tmem[UR36], idesc[UR37], UPT ;  /* 0x00ff2414120075ea */ /* 0x0005e2000b80000b */
[----:B------:R-:W-:Y:S01]  /*37c0*/  UMOV UR15, 0x40004040 ;  /* 0x40004040000f7882 */ /* 0x000fe20000000000 */
[----:B------:R-:W-:Y:S01]  /*37d0*/  UMOV UR13, 0x40004040 ;  /* 0x40004040000d7882 */ /* 0x000fe20000000000 */
[----:B------:R-:W-:Y:S01]  /*37e0*/  UMOV UR9, 0x40004040 ;  /* 0x4000404000097882 */ /* 0x000fe20000000000 */
[----:B------:R2:W-:Y:S01]  /*37f0*/  UTCHMMA gdesc[UR14], gdesc[UR16], tmem[UR11], tmem[UR34], idesc[UR35], UPT ;  /* 0x00ff22100e0075ea */ /* 0x0005e2000b80000b */
[----:B------:R2:W-:Y:S01]  /*3800*/  UTCHMMA gdesc[UR8], gdesc[UR12], tmem[UR11], tmem[UR32], idesc[UR33], UPT ;  /* 0x00ff200c080075ea */ /* 0x0005e2000b80000b */
[----:B------:R2:W-:Y:S01]  /*3810*/  UTCBAR.MULTICAST [UR25], URZ, UR27 ;  /* 0x000000ff190073e9 */ /* 0x0005e2000800081b */
[----:B------:R-:W-:Y:S01]  /*3820*/  UMOV UR10, UR24 ;  /* 0x00000018000a7c82 */ /* 0x000fe20008000000 */
[----:B------:R-:W-:Y:S05]  /*3830*/  BRA.U UP3, `(.L_x_64) ;  /* 0xfffffffd03507547 */ /* 0x000fea000b83ffff */
.L_x_61:
[----:B--2---:R-:W-:Y:S01]  /*3840*/  UIADD3 UR4, UPT, UPT, UR30, 0x1, URZ ;  /* 0x000000011e047890 */ /* 0x004fe2000fffe0ff */
[C---:B------:R-:W-:Y:S01]  /*3850*/  ISETP.NE.AND P0, PT, R10.reuse, 0x2, PT ;  /* 0x000000020a00780c */ /* 0x040fe20003f05270 */
[----:B------:R-:W-:Y:S02]  /*3860*/  UIADD3 UR5, UPT, UPT, UR31, 0xa0, URZ ;  /* 0x000000a01f057890 */ /* 0x000fe4000fffe0ff */
[----:B------:R-:W-:Y:S01]  /*3870*/  UISETP.NE.AND UP0, UPT, UR4, 0x4, UPT ;  /* 0x000000040400788c */ /* 0x000fe2000bf05270 */
[----:B-1----:R-:W-:Y:S02]  /*3880*/  SEL R0, RZ, 0x1, P0 ;  /* 0x00000001ff007807 */ /* 0x002fe40000000000 */
[----:B------:R-:W-:Y:S01]  /*3890*/  SEL R10, R10, RZ, P0 ;  /* 0x000000ff0a0a7207 */ /* 0x000fe20000000000 */
[----:B------:R-:W-:Y:S01]  /*38a0*/  USEL UR6, URZ, 0x1, UP0 ;  /* 0x00000001ff067887 */ /* 0x000fe20008000000 */
[----:B------:R-:W-:Y:S01]  /*38b0*/  LOP3.LUT R9, R9, R0, RZ, 0x3c, !PT ;  /* 0x0000000009097212 */ /* 0x000fe200078e3cff */
[----:B------:R-:W-:Y:S01]  /*38c0*/  USEL UR30, UR4, URZ, UP0 ;  /* 0x000000ff041e7287 */ /* 0x000fe20008000000 */
[----:B------:R1:W-:Y:S03]  /*38d0*/  UTCBAR [UR5], URZ ;  /* 0x000000ff050073e9 */ /* 0x0003e600080000ff */
[----:B------:R-:W-:Y:S01]  /*38e0*/  LOP3.LUT R11, R11, UR6, RZ, 0x3c, !PT ;  /* 0x000000060b0b7c12 */ /* 0x000fe2000f8e3cff */
[----:B------:R-:W-:Y:S07]  /*38f0*/  @P1 BRA `(.L_x_65) ;  /* 0xfffffff800881947 */ /* 0x000fee000383ffff */
[----:B------:R-:W2:Y:S01]  /*3900*/  S2UR UR8, SR_CgaCtaId ;  /* 0x00000000000879c3 */ /* 0x000ea20000008800 */
[----:B------:R-:W-:Y:S01]  /*3910*/  ELECT P0, URZ, PT ;  /* 0x0000000000ff782f */ /* 0x000fe20003800000 */
[----:B------:R-:W-:Y:S01]  /*3920*/  IMAD.MOV.U32 R0, RZ, RZ, 0x1 ;  /* 0x00000001ff007424 */ /* 0x000fe200078e00ff */
[----:B------:R-:W-:Y:S01]  /*3930*/  UIADD3 UR26, UPT, UPT, UR26, 0xc0, URZ ;  /* 0x000000c01a1a7890 */ /* 0x000fe2000fffe0ff */
[----:B------:R-:W-:Y:S01]  /*3940*/  SHF.L.U32 R3, R11, 0x1f, RZ ;  /* 0x0000001f0b037819 */ /* 0x000fe200000006ff */
[----:B------:R-:W-:-:S03]  /*3950*/  UMOV UR4, 0x40 ;  /* 0x0000004000047882 */ /* 0x000fc60000000000 */
[----:B------:R-:W-:Y:S01]  /*3960*/  UVIRTCOUNT.DEALLOC.SMPOOL 0x80 ;  /* 0x000000800000784c */ /* 0x000fe20000000000 */
[----:B--2---:R-:W-:Y:S02]  /*3970*/  ULEA UR8, UR8, UR4, 0x18 ;  /* 0x0000000408087291 */ /* 0x004fe4000f8ec0ff */
[----:B------:R-:W-:-:S07]  /*3980*/  ULEA UR4, UR30, UR26, 0x3 ;  /* 0x0000001a1e047291 */ /* 0x000fce000f8e18ff */
[----:B------:R2:W-:Y:S02]  /*3990*/  @P0 STS.U8 [UR8+0x1c], R0 ;  /* 0x00001c00ff000988 */ /* 0x0005e40008000008 */
[----:B------:R-:W4:Y:S02]  /*39a0*/  SYNCS.PHASECHK.TRANS64.TRYWAIT P0, [UR4], R3 ;  /* 0x00000003ff0075a7 */ /* 0x000f240008001104 */
[----:B--2-4-:R-:W-:Y:S05]  /*39b0*/  @!P0 BRA `(.L_x_66) ;  /* 0x0000008000408947 */ /* 0x014fea0003800000 */
.L_x_191:
[----:B------:R-:W-:-:S04]  /*39c0*/  UIADD3 UR4, UPT, UPT, UR30, 0x1, URZ ;  /* 0x000000011e047890 */ /* 0x000fc8000fffe0ff */
[----:B------:R-:W-:-:S04]  /*39d0*/  UISETP.NE.AND UP0, UPT, UR4, 0x4, UPT ;  /* 0x000000040400788c */ /* 0x000fc8000bf05270 */
[----:B------:R-:W-:Y:S02]  /*39e0*/  USEL UR6, URZ, 0x1, UP0 ;  /* 0x00000001ff067887 */ /* 0x000fe40008000000 */
[----:B------:R-:W-:-:S04]  /*39f0*/  USEL UR4, UR4, URZ, UP0 ;  /* 0x000000ff04047287 */ /* 0x000fc80008000000 */
[----:B-1----:R-:W-:Y:S01]  /*3a00*/  ULEA UR5, UR4, UR26, 0x3 ;  /* 0x0000001a04057291 */ /* 0x002fe2000f8e18ff */
[----:B------:R-:W-:-:S04]  /*3a10*/  LOP3.LUT R2, R11, UR6, RZ, 0x3c, !PT ;  /* 0x000000060b027c12 */ /* 0x000fc8000f8e3cff */
[----:B--2---:R-:W-:-:S04]  /*3a20*/  SHF.L.U32 R3, R2, 0x1f, RZ ;  /* 0x0000001f02037819 */ /* 0x004fc800000006ff */
[----:B------:R-:W1:Y:S02]  /*3a30*/  SYNCS.PHASECHK.TRANS64.TRYWAIT P0, [UR5], R3 ;  /* 0x00000003ff0075a7 */ /* 0x000e640008001105 */
[----:B-1----:R-:W-:Y:S05]  /*3a40*/  @!P0 BRA `(.L_x_67) ;  /* 0x0000008000348947 */ /* 0x002fea0003800000 */
.L_x_193:
        /* <DEDUP_REMOVED lines=9> */
.L_x_195:
[----:B------:R-:W-:-:S04]  /*3ae0*/  UIADD3 UR4, UPT, UPT, UR4, 0x1, URZ ;  /* 0x0000000104047890 */ /* 0x000fc8000fffe0ff */
[----:B------:R-:W-:-:S04]  /*3af0*/  UISETP.NE.AND UP0, UPT, UR4, 0x4, UPT ;  /* 0x000000040400788c */ /* 0x000fc8000bf05270 */
[----:B------:R-:W-:Y:S02]  /*3b00*/  USEL UR5, URZ, 0x1, UP0 ;  /* 0x00000001ff057887 */ /* 0x000fe40008000000 */
[----:B------:R-:W-:-:S04]  /*3b10*/  USEL UR4, UR4, URZ, UP0 ;  /* 0x000000ff04047287 */ /* 0x000fc80008000000 */
[----:B------:R-:W-:Y:S01]  /*3b20*/  ULEA UR4, UR4, UR26, 0x3 ;  /* 0x0000001a04047291 */ /* 0x000fe2000f8e18ff */
[----:B-1----:R-:W-:-:S04]  /*3b30*/  LOP3.LUT R3, R2, UR5, RZ, 0x3c, !PT ;  /* 0x0000000502037c12 */ /* 0x002fc8000f8e3cff */
[----:B------:R-:W-:-:S04]  /*3b40*/  SHF.L.U32 R3, R3, 0x1f, RZ ;  /* 0x0000001f03037819 */ /* 0x000fc800000006ff */
[----:B------:R-:W1:Y:S02]  /*3b50*/  SYNCS.PHASECHK.TRANS64.TRYWAIT P0, [UR4], R3 ;  /* 0x00000003ff0075a7 */ /* 0x000e640008001104 */
[----:B-1----:R-:W-:Y:S05]  /*3b60*/  @!P0 BRA `(.L_x_69) ;  /* 0x00000080001c8947 */ /* 0x002fea0003800000 */
.L_x_197:
[----:B------:R-:W-:Y:S01]  /*3b70*/  NOP ;  /* 0x0000000000007918 */ /* 0x000fe20000000000 */
[----:B-1----:R-:W1:Y:S01]  /*3b80*/  LDS R0, [UR8+0x14] ;  /* 0x00001408ff007984 */ /* 0x002e620008000800 */
[----:B------:R-:W-:Y:S01]  /*3b90*/  ULOP3.LUT UR4, UR42, 0xffff, URZ, 0xc0, !UPT ;  /* 0x0000ffff2a047892 */ /* 0x000fe2000f8ec0ff */
[----:B------:R-:W-:Y:S01]  /*3ba0*/  UMOV UR5, 0xffff ;  /* 0x0000ffff00057882 */ /* 0x000fe20000000000 */
[----:B------:R-:W-:Y:S02]  /*3bb0*/  UMOV UR6, 0x1 ;  /* 0x0000000100067882 */ /* 0x000fe40000000000 */
[----:B------:R-:W-:-:S04]  /*3bc0*/  USHF.R.U32.HI UR4, URZ, 0x5, UR4 ;  /* 0x00000005ff047899 */ /* 0x000fc80008011604 */
[----:B------:R-:W-:Y:S02]  /*3bd0*/  USHF.L.U32 UR5, UR5, UR4, URZ ;  /* 0x0000000405057299 */ /* 0x000fe400080006ff */
[----:B------:R-:W-:-:S04]  /*3be0*/  USHF.L.U32 UR4, UR6, UR4, URZ ;  /* 0x0000000406047299 */ /* 0x000fc800080006ff */
[----:B-1----:R-:W-:-:S04]  /*3bf0*/  LOP3.LUT R0, R0, UR5, RZ, 0xc0, !PT ;  /* 0x0000000500007c12 */ /* 0x002fc8000f8ec0ff */
[----:B------:R-:W-:-:S13]  /*3c00*/  ISETP.NE.AND P0, PT, R0, UR5, PT ;  /* 0x0000000500007c0c */ /* 0x000fda000bf05270 */
[----:B------:R-:W-:Y:S05]  /*3c10*/  @P0 BRA `(.L_x_70) ;  /* 0x0000000000580947 */ /* 0x000fea0003800000 */
[----:B------:R-:W1:Y:S02]  /*3c20*/  LDS R0, [UR8+0x18] ;  /* 0x00001808ff007984 */ /* 0x000e640008000800 */
[----:B-1----:R-:W-:-:S04]  /*3c30*/  LOP3.LUT R0, R0, UR4, RZ, 0xc0, !PT ;  /* 0x0000000400007c12 */ /* 0x002fc8000f8ec0ff */
[----:B------:R-:W-:-:S13]  /*3c40*/  ISETP.NE.AND P0, PT, R0, UR4, PT ;  /* 0x0000000400007c0c */ /* 0x000fda000bf05270 */
[----:B------:R-:W-:Y:S05]  /*3c50*/  @P0 BRA `(.L_x_71) ;  /* 0x00000000003c0947 */ /* 0x000fea0003800000 */
[----:B------:R-:W1:Y:S01]  /*3c60*/  S2R R2, SR_LANEID ;  /* 0x0000000000027919 */ /* 0x000e620000000000 */
[----:B------:R-:W-:Y:S01]  /*3c70*/  ULOP3.LUT UR5, URZ, UR5, URZ, 0x33, !UPT ;  /* 0x00000005ff057292 */ /* 0x000fe2000f8e33ff */
[----:B------:R-:W-:Y:S01]  /*3c80*/  LOP3.LUT R4, RZ, UR4, RZ, 0x33, !PT ;  /* 0x00000004ff047c12 */ /* 0x000fe2000f8e33ff */
[----:B------:R-:W-:Y:S02]  /*3c90*/  VOTEU.ANY UR4, UPT, PT ;  /* 0x0000000000047886 */ /* 0x000fe400038e0100 */
[----:B------:R-:W-:Y:S01]  /*3ca0*/  UFLO.U32 UR4, UR4 ;  /* 0x00000004000472bd */ /* 0x000fe200080e0000 */
[----:B------:R-:W2:Y:S01]  /*3cb0*/  REDUX UR6, R4 ;  /* 0x00000000040673c4 */ /* 0x000ea20000000000 */
[----:B------:R-:W-:-:S06]  /*3cc0*/  IMAD.U32 R0, RZ, RZ, UR5 ;  /* 0x00000005ff007e24 */ /* 0x000fcc000f8e00ff */
[----:B------:R4:W-:Y:S01]  /*3cd0*/  UTCATOMSWS.AND URZ, UR5 ;  /* 0x0000000500ff79e3 */ /* 0x0009e20008000000 */
[----:B------:R-:W3:Y:S01]  /*3ce0*/  REDUX UR7, R0 ;  /* 0x00000000000773c4 */ /* 0x000ee20000000000 */
[----:B-1----:R-:W-:Y:S01]  /*3cf0*/  ISETP.EQ.U32.AND P0, PT, R2, UR4, PT ;  /* 0x0000000402007c0c */ /* 0x002fe2000bf02070 */
[----:B--2---:R-:W-:Y:S01]  /*3d00*/  IMAD.U32 R2, RZ, RZ, UR6 ;  /* 0x00000006ff027e24 */ /* 0x004fe2000f8e00ff */
[----:B---3--:R-:W-:-:S11]  /*3d10*/  MOV R3, UR7 ;  /* 0x0000000700037c02 */ /* 0x008fd60008000f00 */
[----:B------:R4:W-:Y:S04]  /*3d20*/  @P0 ATOMS.AND RZ, [UR8+0x14], R3 ;  /* 0x00001403ffff098c */ /* 0x0009e8000a800008 */
[----:B------:R4:W-:Y:S01]  /*3d30*/  @P0 ATOMS.AND RZ, [UR8+0x18], R2 ;  /* 0x00001802ffff098c */ /* 0x0009e2000a800008 */
[----:B------:R-:W-:Y:S05]  /*3d40*/  BRA `(.L_x_72) ;  /* 0x0000000000147947 */ /* 0x000fea0003800000 */
.L_x_71:
[----:B------:R-:W-:Y:S02]  /*3d50*/  MOV R2, 0x3d70 ;  /* 0x00003d7000027802 */ /* 0x000fe40000000f00 */
[----:B---3-5:R-:W-:Y:S05]  /*3d60*/  CALL.REL.NOINC `($__internal_0_$__cuda_sm10x_tcgen05_guardrail_trap_col_being_dealloced_not_returned_by_alloc) ;  /* 0x0000008400b47944 */ /* 0x028fea0003c00000 */
[----:B------:R-:W-:Y:S05]  /*3d70*/  BRA `(.L_x_72) ;  /* 0x0000000000087947 */ /* 0x000fea0003800000 */
.L_x_70:
[----:B------:R-:W-:Y:S02]  /*3d80*/  MOV R2, 0x3da0 ;  /* 0x00003da000027802 */ /* 0x000fe40000000f00 */
[----:B---3-5:R-:W-:Y:S05]  /*3d90*/  CALL.REL.NOINC `($__internal_2_$__cuda_sm10x_tcgen05_guardrail_trap_unallocated_columns_being_dealloced) ;  /* 0x0000008400c07944 */ /* 0x028fea0003c00000 */
.L_x_72:
[----:B------:R-:W-:Y:S01]  /*3da0*/  NOP ;  /* 0x0000000000007918 */ /* 0x000fe20000000000 */
[----:B----4-:R-:W-:Y:S05]  /*3db0*/  EXIT ;  /* 0x000000000000794d */ /* 0x010fea0003800000 */
.L_x_54:
[----:B------:R-:W-:-:S09]  /*3dc0*/  UISETP.NE.OR UP0, UPT, UR17, 0x3, !UP3 ;  /* 0x000000031100788c */ /* 0x000fd2000df05670 */
[----:B------:R-:W-:Y:S05]  /*3dd0*/  BRA.U UP0, `(.L_x_73) ;  /* 0x0000001500d87547 */ /* 0x000fea000b800000 */
[----:B------:R-:W1:Y:S01]  /*3de0*/  S2UR UR10, SR_CgaCtaId ;  /* 0x00000000000a79c3 */ /* 0x000e620000008800 */
[----:B------:R-:W2:Y:S01]  /*3df0*/  LDCU UR46, c[0x0][0x370] ;  /* 0x00006e00ff2e77ac */ /* 0x000ea20008000800 */
[----:B------:R-:W-:Y:S01]  /*3e00*/  HFMA2 R14, -RZ, RZ, 0, 0 ;  /* 0x00000000ff0e7431 */ /* 0x000fe200000001ff */
[----:B------:R-:W-:Y:S01]  /*3e10*/  MOV R13, RZ ;  /* 0x000000ff000d7202 */ /* 0x000fe20000000f00 */
[----:B------:R-:W-:Y:S01]  /*3e20*/  HFMA2 R7, -RZ, RZ, 0, 0.0078125 ;  /* 0x00002000ff077431 */ /* 0x000fe200000001ff */
[----:B------:R-:W2:Y:S03]  /*3e30*/  LDCU.128 UR48, c[0x0][0xb10] ;  /* 0x00016200ff3077ac */ /* 0x000ea60008000c00 */
[----:B------:R-:W3:Y:S01]  /*3e40*/  LDC.64 R16, c[0x0][0x348] ;  /* 0x0000d200ff107b82 */ /* 0x000ee20000000a00 */
[----:B------:R-:W4:Y:S01]  /*3e50*/  LDCU UR39, c[0x0][0x374] ;  /* 0x00006e80ff2777ac */ /* 0x000f220008000800 */
[----:B------:R-:W1:Y:S06]  /*3e60*/  LDCU UR15, c[0x0][0xb0c] ;  /* 0x00016180ff0f77ac */ /* 0x000e6c0008000800 */
[----:B------:R-:W3:Y:S01]  /*3e70*/  LDC.64 R2, c[0x0][0x888] ;  /* 0x00022200ff027b82 */ /* 0x000ee20000000a00 */
[----:B------:R-:W3:Y:S01]  /*3e80*/  LDCU UR54, c[0x0][0xb20] ;  /* 0x00016400ff3677ac */ /* 0x000ee20008000800 */
[----:B------:R-:W3:Y:S06]  /*3e90*/  LDCU UR4, c[0x0][0xb30] ;  /* 0x00016600ff0477ac */ /* 0x000eec0008000800 */
[----:B------:R-:W3:Y:S01]  /*3ea0*/  LDC.64 R4, c[0x0][0x890] ;  /* 0x00022400ff047b82 */ /* 0x000ee20000000a00 */
[----:B------:R-:W-:Y:S01]  /*3eb0*/  UMOV UR21, 0x400 ;  /* 0x0000040000157882 */ /* 0x000fe20000000000 */
[----:B--2---:R-:W-:-:S02]  /*3ec0*/  UIMAD.WIDE.U32 UR6, UR46, UR48, URZ ;  /* 0x000000302e0672a5 */ /* 0x004fc4000f8e00ff */
[----:B----4-:R-:W-:Y:S02]  /*3ed0*/  UIMAD.WIDE.U32 UR8, UR39, UR51, URZ ;  /* 0x00000033270872a5 */ /* 0x010fe4000f8e00ff */
[----:B-1----:R-:W-:Y:S02]  /*3ee0*/  ULEA UR21, UR10, UR21, 0x18 ;  /* 0x000000150a157291 */ /* 0x002fe4000f8ec0ff */
[----:B------:R-:W-:Y:S02]  /*3ef0*/  UPLOP3.LUT UP1, UPT, UPT, UPT, UPT, 0x40, 0x4 ;  /* 0x000000000004789c */ /* 0x000fe40003f2e870 */
[----:B------:R-:W-:Y:S02]  /*3f00*/  UIADD3 UR41, UPT, UPT, UR21, 0x30, URZ ;  /* 0x0000003015297890 */ /* 0x000fe4000fffe0ff */
[----:B------:R-:W-:Y:S02]  /*3f10*/  UIADD3 UR33, UPT, UPT, UR21, 0x38, URZ ;  /* 0x0000003815217890 */ /* 0x000fe4000fffe0ff */
[----:B------:R-:W-:-:S02]  /*3f20*/  UIADD3 UR25, UPT, UPT, UR21, 0x40, URZ ;  /* 0x0000004015197890 */ /* 0x000fc4000fffe0ff */
[----:B------:R-:W-:Y:S01]  /*3f30*/  UIADD3 UR17, UPT, UPT, UR21, 0x48, URZ ;  /* 0x0000004815117890 */ /* 0x000fe2000fffe0ff */
[----:B------:R-:W-:Y:S01]  /*3f40*/  UMOV UR6, UR7 ;  /* 0x0000000700067c82 */ /* 0x000fe20008000000 */
[----:B------:R-:W-:Y:S01]  /*3f50*/  UMOV UR47, UR9 ;  /* 0x00000009002f7c82 */ /* 0x000fe20008000000 */
[----:B------:R-:W-:Y:S02]  /*3f60*/  UISETP.GE.AND UP0, UPT, UR45, 0x1, UPT ;  /* 0x000000012d00788c */ /* 0x000fe4000bf06270 */
[----:B------:R-:W-:Y:S01]  /*3f70*/  UISETP.NE.AND UP4, UPT, UR45, 0x1, UPT ;  /* 0x000000012d00788c */ /* 0x000fe2000bf85270 */
[----:B------:R-:W1:Y:S01]  /*3f80*/  LDCU.64 UR22, c[0x0][0xb28] ;  /* 0x00016500ff1677ac */ /* 0x000e620008000a00 */
[----:B------:R-:W-:Y:S02]  /*3f90*/  UISETP.NE.AND UP6, UPT, UR15, 0x1, UPT ;  /* 0x000000010f00788c */ /* 0x000fe4000bfc5270 */
[----:B------:R-:W-:Y:S02]  /*3fa0*/  UISETP.NE.AND UP5, UPT, UR50, 0x1, UPT ;  /* 0x000000013200788c */ /* 0x000fe4000bfa5270 */
[----:B------:R-:W-:-:S02]  /*3fb0*/  USHF.R.U32.HI UR52, URZ, UR49, UR6 ;  /* 0x00000031ff347299 */ /* 0x000fc40008011606 */
[----:B------:R-:W-:Y:S02]  /*3fc0*/  UPRMT UR37, UR10, 0x654, UR41 ;  /* 0x000006540a257896 */ /* 0x000fe40008000029 */
[----:B------:R-:W-:Y:S02]  /*3fd0*/  UPRMT UR31, UR10, 0x654, UR33 ;  /* 0x000006540a1f7896 */ /* 0x000fe40008000021 */
[----:B------:R-:W-:Y:S02]  /*3fe0*/  UPRMT UR30, UR10, 0x654, UR25 ;  /* 0x000006540a1e7896 */ /* 0x000fe40008000019 */
[----:B------:R-:W-:Y:S02]  /*3ff0*/  UPRMT UR29, UR10, 0x654, UR17 ;  /* 0x000006540a1d7896 */ /* 0x000fe40008000011 */
[----:B---3--:R-:W-:Y:S02]  /*4000*/  USHF.R.U32.HI UR47, URZ, UR54, UR47 ;  /* 0x00000036ff2f7299 */ /* 0x008fe4000801162f */
[----:B------:R-:W-:-:S11]  /*4010*/  UISETP.NE.AND UP3, UPT, UR4, 0x1, UPT ;  /* 0x000000010400788c */ /* 0x000fd6000bf65270 */
.L_x_88:
[C---:B------:R-:W-:Y:S02]  /*4020*/  LEA R12, R14.reuse, UR21, 0x3 ;  /* 0x000000150e0c7c11 */ /* 0x040fe4000f8e18ff */
[----:B------:R-:W-:Y:S02]  /*4030*/  SHF.L.U32 R9, R13, 0x1f, RZ ;  /* 0x0000001f0d097819 */ /* 0x000fe400000006ff */
[----:B------:R-:W-:Y:S02]  /*4040*/  LEA R10, R14, UR21, 0x4 ;  /* 0x000000150e0a7c11 */ /* 0x000fe4000f8e20ff */
[----:B--2---:R-:W2:Y:S02]  /*4050*/  SYNCS.PHASECHK.TRANS64.TRYWAIT P0, [R12+URZ+0x80], R9 ;  /* 0x000080090c0075a7 */ /* 0x004ea400080011ff */
[----:B--2---:R-:W-:Y:S05]  /*4060*/  @!P0 BRA `(.L_x_74) ;  /* 0x0000007800f48947 */ /* 0x004fea0003800000 */
.L_x_198:
[----:B--2---:R-:W2:Y:S01]  /*4070*/  LDS.128 R8, [R10+0x110] ;  /* 0x000110000a087984 */ /* 0x004ea20000000c00 */
[----:B------:R-:W-:Y:S01]  /*4080*/  UISETP.GE.AND UP0, UPT, UR45, 0x1, UPT ;  /* 0x000000012d00788c */ /* 0x000fe2000bf06270 */
[----:B------:R-:W-:Y:S01]  /*4090*/  @!PT LDS RZ, [RZ] ;  /* 0x00000000fffff984 */ /* 0x000fe20000000800 */
[----:B------:R-:W-:Y:S01]  /*40a0*/  @!PT LDS RZ, [RZ] ;  /* 0x00000000fffff984 */ /* 0x000fe20000000800 */
[----:B------:R-:W-:Y:S01]  /*40b0*/  @!PT LDS RZ, [RZ] ;  /* 0x00000000fffff984 */ /* 0x000fe20000000800 */
[----:B------:R-:W-:Y:S01]  /*40c0*/  @!PT LDS RZ, [RZ] ;  /* 0x00000000fffff984 */ /* 0x000fe20000000800 */
[----:B------:R3:W-:Y:S06]  /*40d0*/  MEMBAR.ALL.CTA ;  /* 0x0000000000007992 */ /* 0x0007ec0000008000 */
[----:B---3--:R-:W3:Y:S01]  /*40e0*/  FENCE.VIEW.ASYNC.S ;  /* 0x00000000000073c6 */ /* 0x008ee20000000000 */
[----:B--2---:R-:W-:Y:S11]  /*40f0*/  LOP3.LUT P0, RZ, R10, 0x1, RZ, 0xc0, !PT ;  /* 0x000000010aff7812 */ /* 0x004ff6000780c0ff */
[----:B------:R-:W-:Y:S02]  /*4100*/  @!UPT UIADD3 URZ, UPT, UPT, URZ, URZ, URZ ;  /* 0x000000fffffff290 */ /* 0x000fe4000fffe0ff */
[----:B---3--:R-:W-:Y:S01]  /*4110*/  VOTEU.ANY UP2, P0 ;  /* 0x0000000000ff7886 */ /* 0x008fe20000040100 */
[----:B------:R-:W-:Y:S11]  /*4120*/  PLOP3.LUT P0, PT, PT, PT, UP2, 0x80, 0x8 ;  /* 0x000000000008781c */ /* 0x000ff60003f0f028 */
[----:B------:R-:W-:Y:S02]  /*4130*/  @!UPT UIADD3 URZ, UPT, UPT, URZ, URZ, URZ ;  /* 0x000000fffffff290 */ /* 0x000fe4000fffe0ff */
[----:B------:R-:W-:Y:S02]  /*4140*/  @P0 SHF.R.U32.HI R0, RZ, 0x10, R9 ;  /* 0x00000010ff000819 */ /* 0x000fe40000011609 */
[----:B------:R-:W-:Y:S02]  /*4150*/  @P0 MOV R6, R8 ;  /* 0x0000000800060202 */ /* 0x000fe40000000f00 */
[----:B------:R-:W-:Y:S01]  /*4160*/  @P0 R2UR UR4, R0 ;  /* 0x00000000000402ca */ /* 0x000fe200000e0000 */
[----:B------:R-:W-:Y:S01]  /*4170*/  VIADD R0, R12, 0x90 ;  /* 0x000000900c007836 */ /* 0x000fe20000000000 */
[----:B------:R-:W-:Y:S02]  /*4180*/  @P0 LOP3.LUT R8, R9, 0xffff, RZ, 0xc0, !PT ;  /* 0x0000ffff09080812 */ /* 0x000fe400078ec0ff */
[----:B------:R-:W-:Y:S02]  /*4190*/  @P0 R2UR UR6, R6 ;  /* 0x00000000060602ca */ /* 0x000fe400000e0000 */
[----:B------:R-:W-:Y:S02]  /*41a0*/  PRMT R0, RZ, 0x654, R0 ;  /* 0x00000654ff007816 */ /* 0x000fe40000000000 */
[----:B------:R-:W-:Y:S02]  /*41b0*/  @P0 R2UR UR5, R8 ;  /* 0x00000000080502ca */ /* 0x000fe400000e0000 */
[----:B------:R2:W-:Y:S03]  /*41c0*/  SYNCS.ARRIVE.TRANS64.RED.A1T0 RZ, [R0+URZ], RZ ;  /* 0x000000ff00ff79a7 */ /* 0x0005e600081004ff */
[----:B------:R-:W-:Y:S04]  /*41d0*/  @UP2 UMOV UR38, UR4 ;  /* 0x0000000400262c82 */ /* 0x000fe80008000000 */
[----:B------:R-:W-:Y:S04]  /*41e0*/  @UP2 UMOV UR14, UR6 ;  /* 0x00000006000e2c82 */ /* 0x000fe80008000000 */
[----:B------:R-:W-:Y:S01]  /*41f0*/  @UP2 UMOV UR13, UR5 ;  /* 0x00000005000d2c82 */ /* 0x000fe20008000000 */
[----:B------:R-:W-:Y:S05]  /*4200*/  BRA.U !UP0, `(.L_x_75) ;  /* 0x0000000108a47547 */ /* 0x000fea000b800000 */
[----:B------:R-:W-:Y:S02]  /*4210*/  UIMAD.WIDE.U32 UR18, UR13, UR51, URZ ;  /* 0x000000330d1272a5 */ /* 0x000fe4000f8e00ff */
[----:B------:R-:W-:Y:S02]  /*4220*/  UIMAD.WIDE.U32 UR26, UR14, UR48, URZ ;  /* 0x000000300e1a72a5 */ /* 0x000fe4000f8e00ff */
[----:B------:R-:W-:Y:S02]  /*4230*/  USEL UR4, UR39, UR47, !UP5 ;  /* 0x0000002f27047287 */ /* 0x000fe4000e800000 */
[----:B------:R-:W-:Y:S02]  /*4240*/  USEL UR7, UR46, UR52, !UP6 ;  /* 0x000000342e077287 */ /* 0x000fe4000f000000 */
[----:B-1----:R-:W-:Y:S02]  /*4250*/  UIMAD.WIDE.U32 UR8, UR4, UR22, URZ ;  /* 0x00000016040872a5 */ /* 0x002fe4000f8e00ff */
[----:B------:R-:W-:Y:S01]  /*4260*/  UIMAD.WIDE.U32 UR10, UR7, UR22, URZ ;  /* 0x00000016070a72a5 */ /* 0x000fe2000f8e00ff */
[----:B------:R-:W-:Y:S02]  /*4270*/  UMOV UR5, UR19 ;  /* 0x0000001300057c82 */ /* 0x000fe40008000000 */
[----:B------:R-:W-:Y:S03]  /*4280*/  USHF.R.U32.HI UR6, URZ, UR54, UR5 ;  /* 0x00000036ff067299 */ /* 0x000fe60008011605 */
[----:B------:R-:W-:Y:S01]  /*4290*/  UMOV UR5, UR27 ;  /* 0x0000001b00057c82 */ /* 0x000fe20008000000 */
[----:B------:R-:W-:Y:S02]  /*42a0*/  USEL UR6, UR13, UR6, !UP5 ;  /* 0x000000060d067287 */ /* 0x000fe4000e800000 */
[----:B------:R-:W-:Y:S03]  /*42b0*/  USHF.R.U32.HI UR12, URZ, UR49, UR5 ;  /* 0x00000031ff0c7299 */ /* 0x000fe60008011605 */
[----:B------:R-:W-:Y:S02]  /*42c0*/  UMOV UR5, UR9 ;  /* 0x0000000900057c82 */ /* 0x000fe40008000000 */
[----:B------:R-:W-:Y:S03]  /*42d0*/  @UP4 USHF.R.U32.HI UR4, URZ, UR23, UR5 ;  /* 0x00000017ff044299 */ /* 0x000fe60008011605 */
[----:B------:R-:W-:Y:S01]  /*42e0*/  UMOV UR5, UR11 ;  /* 0x0000000b00057c82 */ /* 0x000fe20008000000 */
[----:B------:R-:W-:Y:S02]  /*42f0*/  UIMAD UR4, UR45, UR4, URZ ;  /* 0x000000042d0472a4 */ /* 0x000fe4000f8e02ff */
[----:B------:R-:W-:Y:S02]  /*4300*/  @UP4 USHF.R.U32.HI UR7, URZ, UR23, UR5 ;  /* 0x00000017ff074299 */ /* 0x000fe40008011605 */
[----:B------:R-:W-:Y:S02]  /*4310*/  UIMAD.WIDE.U32 UR10, UR6, UR22, URZ ;  /* 0x00000016060a72a5 */ /* 0x000fe4000f8e00ff */
[----:B------:R-:W-:Y:S02]  /*4320*/  USEL UR5, UR14, UR12, !UP6 ;  /* 0x0000000c0e057287 */ /* 0x000fe4000f000000 */
[----:B------:R-:W-:Y:S02]  /*4330*/  UIMAD UR8, UR45, UR7, URZ ;  /* 0x000000072d0872a4 */ /* 0x000fe4000f8e02ff */
[----:B------:R-:W-:Y:S03]  /*4340*/  UISETP.GE.AND UP0, UPT, UR6, UR4, UPT ;  /* 0x000000040600728c */ /* 0x000fe6000bf06270 */
[----:B------:R-:W-:Y:S01]  /*4350*/  UMOV UR4, UR11 ;  /* 0x0000000b00047c82 */ /* 0x000fe20008000000 */
[----:B------:R-:W-:Y:S02]  /*4360*/  UISETP.GE.OR UP0, UPT, UR5, UR8, UP0 ;  /* 0x000000080500728c */ /* 0x000fe40008706670 */
[----:B------:R-:W-:Y:S02]  /*4370*/  USHF.R.U32.HI UR4, URZ, UR23, UR4 ;  /* 0x00000017ff047299 */ /* 0x000fe40008011604 */
[----:B------:R-:W-:Y:S02]  /*4380*/  UIMAD.WIDE.U32 UR8, UR5, UR22, URZ ;  /* 0x00000016050872a5 */ /* 0x000fe4000f8e00ff */
[----:B------:R-:W-:Y:S04]  /*4390*/  USEL UR10, UR6, UR4, !UP4 ;  /* 0x00000004060a7287 */ /* 0x000fe8000e000000 */
[----:B------:R-:W-:Y:S01]  /*43a0*/  UIADD3 UR11, UPT, UPT, -UR10, URZ, URZ ;  /* 0x000000ff0a0b7290 */ /* 0x000fe2000fffe1ff */
[----:B------:R-:W-:Y:S02]  /*43b0*/  @!UP0 UMOV UR4, UR9 ;  /* 0x0000000900048c82 */ /* 0x000fe40008000000 */
[----:B------:R-:W-:Y:S02]  /*43c0*/  @!UP0 USHF.R.U32.HI UR4, URZ, UR23, UR4 ;  /* 0x00000017ff048299 */ /* 0x000fe40008011604 */
[----:B------:R-:W-:Y:S02]  /*43d0*/  UIMAD UR8, UR45, UR11, UR6 ;  /* 0x0000000b2d0872a4 */ /* 0x000fe4000f8e0206 */
[----:B------:R-:W-:Y:S04]  /*43e0*/  @!UP0 USEL UR4, UR5, UR4, !UP4 ;  /* 0x0000000405048287 */ /* 0x000fe8000e000000 */
[----:B------:R-:W-:Y:S02]  /*43f0*/  @!UP0 UIMAD UR7, UR7, UR8, UR4 ;  /* 0x00000008070782a4 */ /* 0x000fe4000f8e0204 */
[----:B------:R-:W-:Y:S02]  /*4400*/  @!UP0 UIADD3 UR9, UPT, UPT, UR10, -UR4, URZ ;  /* 0x800000040a098290 */ /* 0x000fe4000fffe0ff */
[----:B------:R-:W-:Y:S02]  /*4410*/  UIADD3 UR8, UPT, UPT, -UR6, URZ, URZ ;  /* 0x000000ff06087290 */ /* 0x000fe4000fffe1ff */
[----:B------:R-:W-:Y:S02]  /*4420*/  UIADD3 UR4, UPT, UPT, -UR5, URZ, URZ ;  /* 0x000000ff05047290 */ /* 0x000fe4000fffe1ff */
[----:B------:R-:W-:Y:S03]  /*4430*/  @!UP0 UIMAD UR6, UR9, UR45, UR5 ;  /* 0x0000002d090682a4 */ /* 0x000fe6000f8e0205 */
[----:B------:R-:W-:Y:S01]  /*4440*/  @!UP0 UMOV UR5, UR7 ;  /* 0x0000000700058c82 */ /* 0x000fe20008000000 */
[----:B------:R-:W-:Y:S02]  /*4450*/  UIMAD UR7, UR15, UR4, UR14 ;  /* 0x000000040f0772a4 */ /* 0x000fe4000f8e020e */
[----:B------:R-:W-:Y:S02]  /*4460*/  UIMAD UR4, UR50, UR8, UR13 ;  /* 0x00000008320472a4 */ /* 0x000fe4000f8e020d */
[----:B------:R-:W-:Y:S02]  /*4470*/  UIMAD UR14, UR5, UR15, UR7 ;  /* 0x0000000f050e72a4 */ /* 0x000fe4000f8e0207 */
[----:B------:R-:W-:Y:S11]  /*4480*/  UIMAD UR13, UR6, UR50, UR4 ;  /* 0x00000032060d72a4 */ /* 0x000ff6000f8e0204 */
[----:B------:R-:W-:Y:S01]  /*4490*/  @!UPT UIADD3 URZ, UPT, UPT, URZ, URZ, URZ ;  /* 0x000000fffffff290 */ /* 0x000fe2000fffe0ff */
.L_x_75:
[----:B------:R-:W3:Y:S01]  /*44a0*/  @!UP3 LDCU.128 UR8, c[0x0][0xb10] ;  /* 0x00016200ff08b7ac */ /* 0x000ee20008000c00 */
[----:B------:R-:W-:Y:S01]  /*44b0*/  IMAD.MOV.U32 R10, RZ, RZ, 0x1 ;  /* 0x00000001ff0a7424 */ /* 0x000fe200078e00ff */
[C---:B------:R-:W-:Y:S02]  /*44c0*/  ISETP.NE.U32.AND P1, PT, R4.reuse, RZ, PT ;  /* 0x000000ff0400720c */ /* 0x040fe40003f25070 */
[----:B------:R-:W-:Y:S02]  /*44d0*/  ISETP.NE.U32.AND P0, PT, R4, RZ, PT ;  /* 0x000000ff0400720c */ /* 0x000fe40003f05070 */
[C---:B------:R-:W-:Y:S01]  /*44e0*/  ISETP.NE.AND.EX P1, PT, R5.reuse, RZ, PT, P1 ;  /* 0x000000ff0500720c */ /* 0x040fe20003f25310 */
[----:B------:R-:W4:Y:S01]  /*44f0*/  @!UP3 LDCU UR5, c[0x0][0xb0c] ;  /* 0x00016180ff05b7ac */ /* 0x000f220008000800 */
[----:B------:R-:W-:Y:S02]  /*4500*/  ISETP.NE.AND.EX P0, PT, R5, RZ, PT, P0 ;  /* 0x000000ff0500720c */ /* 0x000fe40003f05300 */
[----:B------:R-:W-:Y:S01]  /*4510*/  SHF.L.U32 R10, R10, 0x1f, RZ ;  /* 0x0000001f0a0a7819 */ /* 0x000fe200000006ff */
[----:B------:R-:W-:Y:S02]  /*4520*/  USHF.L.U32 UR43, UR16, 0x6, URZ ;  /* 0x00000006102b7899 */ /* 0x000fe400080006ff */
[----:B------:R-:W-:Y:S02]  /*4530*/  USHF.L.U32 UR42, UR20, 0x8, URZ ;  /* 0x00000008142a7899 */ /* 0x000fe400080006ff */
[----:B---3--:R-:W-:Y:S07]  /*4540*/  UIMAD.WIDE.U32 UR6, UR14, UR8, URZ ;  /* 0x000000080e0672a5 */ /* 0x008fee000f8e00ff */
[----:B------:R-:W-:Y:S01]  /*4550*/  @!UP3 UMOV UR4, UR7 ;  /* 0x000000070004bc82 */ /* 0x000fe20008000000 */
[----:B----4-:R-:W-:Y:S02]  /*4560*/  @!UP3 UISETP.NE.AND UP0, UPT, UR5, 0x1, UPT ;  /* 0x000000010500b88c */ /* 0x010fe4000bf05270 */
[----:B------:R-:W-:Y:S02]  /*4570*/  @!UP3 USHF.R.U32.HI UR4, URZ, UR9, UR4 ;  /* 0x00000009ff04b299 */ /* 0x000fe40008011604 */
[----:B------:R-:W-:Y:S02]  /*4580*/  UIMAD.WIDE.U32 UR6, UR13, UR11, URZ ;  /* 0x0000000b0d0672a5 */ /* 0x000fe4000f8e00ff */
[----:B------:R-:W-:Y:S02]  /*4590*/  @!UP3 USEL UR8, UR14, UR4, !UP0 ;  /* 0x000000040e08b287 */ /* 0x000fe4000c000000 */
[----:B------:R-:W-:Y:S03]  /*45a0*/  @!UP3 UISETP.NE.AND UP0, UPT, UR10, 0x1, UPT ;  /* 0x000000010a00b88c */ /* 0x000fe6000bf05270 */
[----:B------:R-:W-:Y:S02]  /*45b0*/  @!UP3 UMOV UR6, UR7 ;  /* 0x000000070006bc82 */ /* 0x000fe40008000000 */
[----:B------:R-:W3:Y:S02]  /*45c0*/  @!UP3 LDCU UR4, c[0x0][0xb20] ;  /* 0x00016400ff04b7ac */ /* 0x000ee40008000800 */
[----:B---3--:R-:W-:Y:S04]  /*45d0*/  @!UP3 USHF.R.U32.HI UR6, URZ, UR4, UR6 ;  /* 0x00000004ff06b299 */ /* 0x008fe80008011606 */
[----:B------:R-:W-:Y:S04]  /*45e0*/  @!UP3 USEL UR6, UR13, UR6, !UP0 ;  /* 0x000000060d06b287 */ /* 0x000fe8000c000000 */
[----:B------:R-:W-:Y:S02]  /*45f0*/  @!UP3 UIADD3 UR4, UPT, UPT, -UR8, UR6, URZ ;  /* 0x000000060804b290 */ /* 0x000fe4000fffe1ff */
[----:B------:R-:W-:Y:S02]  /*4600*/  @!UP3 UIADD3 UR6, UPT, UPT, UR8, -UR6, URZ ;  /* 0x800000060806b290 */ /* 0x000fe4000fffe0ff */
[----:B------:R-:W-:Y:S02]  /*4610*/  @!UP3 UIMAD UR14, UR4, UR5, UR14 ;  /* 0x00000005040eb2a4 */ /* 0x000fe4000f8e020e */
[----:B------:R-:W-:Y:S01]  /*4620*/  @!UP3 UIMAD UR13, UR6, UR10, UR13 ;  /* 0x0000000a060db2a4 */ /* 0x000fe2000f8e020d */
[----:B------:R-:W-:Y:S11]  /*4630*/  BRA.U UP1, `(.L_x_76) ;  /* 0x0000000101107547 */ /* 0x000ff6000b800000 */
[----:B--2---:R-:W-:Y:S04]  /*4640*/  MOV R0, UR53 ;  /* 0x0000003500007c02 */ /* 0x004fe80008000f00 */
[----:B------:R-:W-:Y:S04]  /*4650*/  SHF.L.U32 R9, R0, 0x1f, RZ ;  /* 0x0000001f00097819 */ /* 0x000fe800000006ff */
[----:B------:R-:W2:Y:S02]  /*4660*/  SYNCS.PHASECHK.TRANS64.TRYWAIT P2, [UR21+0x78], R9 ;  /* 0x00007809ff0075a7 */ /* 0x000ea40008041115 */
[----:B--2---:R-:W-:Y:S05]  /*4670*/  @!P2 BRA `(.L_x_77) ;  /* 0x000000740084a947 */ /* 0x004fea0003800000 */
.L_x_76:
[----:B------:R-:W-:Y:S05]  /*4680*/  @!P1 BRA `(.L_x_78) ;  /* 0x0000000000309947 */ /* 0x000fea0003800000 */
[----:B------:R-:W-:Y:S01]  /*4690*/  ISETP.NE.U32.AND P1, PT, R2, RZ, PT ;  /* 0x000000ff0200720c */ /* 0x000fe20003f25070 */
[----:B------:R-:W3:Y:S01]  /*46a0*/  LDCU.64 UR4, c[0x0][0x358] ;  /* 0x00006b00ff0477ac */ /* 0x000ee20008000a00 */
[----:B------:R-:W-:Y:S02]  /*46b0*/  IMAD.MOV.U32 R63, RZ, RZ, 0x1 ;  /* 0x00000001ff3f7424 */ /* 0x000fe400078e00ff */
[----:B------:R-:W-:Y:S11]  /*46c0*/  ISETP.NE.AND.EX P1, PT, R3, RZ, PT, P1 ;  /* 0x000000ff0300720c */ /* 0x000ff60003f25310 */
[----:B------:R-:W-:Y:S02]  /*46d0*/  @!UPT UIADD3 URZ, UPT, UPT, URZ, URZ, URZ ;  /* 0x000000fffffff290 */ /* 0x000fe4000fffe0ff */
[----:B--2---:R-:W2:Y:S01]  /*46e0*/  @P1 LDC.64 R8, c[0x0][0x888] ;  /* 0x00022200ff081b82 */ /* 0x004ea20000000a00 */
[----:B------:R-:W-:Y:S04]  /*46f0*/  @P1 IMAD R0, R4, UR36, RZ ;  /* 0x0000002404001c24 */ /* 0x000fe8000f8e02ff */
[----:B--2---:R-:W-:Y:S04]  /*4700*/  @P1 IMAD.WIDE R8, R0, 0x4, R8 ;  /* 0x0000000400081825 */ /* 0x004fe800078e0208 */
[----:B------:R-:W-:Y:S01]  /*4710*/  HFMA2 R0, -RZ, RZ, 0, 5.9604644775390625e-08 ;  /* 0x00000001ff007431 */ /* 0x000fe200000001ff */
[----:B---3-5:R3:W5:Y:S04]  /*4720*/  @P1 LDG.E R27, desc[UR4][R8.64] ;  /* 0x00000004081b1981 */ /* 0x028768000c1e1900 */
[----:B------:R-:W-:Y:S01]  /*4730*/  @!P1 PRMT R63, R0, 0x7610, R63 ;  /* 0x00007610003f9816 */ /* 0x000fe2000000003f */
[----:B---3--:R-:W4:Y:S06]  /*4740*/  @!P1 LDC R27, c[0x0][0x880] ;  /* 0x00022000ff1b9b82 */ /* 0x008f2c0000000800 */
.L_x_78:
[----:B----45:R-:W-:Y:S01]  /*4750*/  @!P0 FSETP.EQ.AND P1, PT, R27, RZ, PT ;  /* 0x000000ff1b00820b */ /* 0x030fe20003f22000 */
[----:B------:R-:W-:Y:S01]  /*4760*/  @!UPT UIADD3 URZ, UPT, UPT, URZ, URZ, URZ ;  /* 0x000000fffffff290 */ /* 0x000fe2000fffe0ff */
[----:B------:R-:W-:Y:S11]  /*4770*/  @!P0 BRA `(.L_x_79) ;  /* 0x0000000000188947 */ /* 0x000ff60003800000 */
[----:B------:R-:W-:Y:S02]  /*4780*/  LOP3.LUT P0, RZ, R63, 0xff, RZ, 0xc0, !PT ;  /* 0x000000ff3fff7812 */ /* 0x000fe4000780c0ff */
[----:B------:R-:W-:Y:S04]  /*4790*/  ISETP.NE.U32.AND P1, PT, R2, RZ, PT ;  /* 0x000000ff0200720c */ /* 0x000fe80003f25070 */
[----:B------:R-:W-:Y:S04]  /*47a0*/  ISETP.NE.AND.EX P1, PT, R3, RZ, PT, P1 ;  /* 0x000000ff0300720c */ /* 0x000fe80003f25310 */
[----:B------:R-:W-:Y:S03]  /*47b0*/  PLOP3.LUT P1, PT, P1, PT, PT, 0x8, 0x80 ;  /* 0x000000000080781c */ /* 0x000fe60000f2e170 */
[----:B------:R-:W-:Y:S11]  /*47c0*/  @P0 FSETP.EQ.AND P1, PT, R27, RZ, PT ;  /* 0x000000ff1b00020b */ /* 0x000ff60003f22000 */
[----:B------:R-:W-:Y:S02]  /*47d0*/  @!UPT UIADD3 URZ, UPT, UPT, URZ, URZ, URZ ;  /* 0x000000fffffff290 */ /* 0x000fe4000fffe0ff */
.L_x_79:
[----:B------:R-:W3:Y:S01]  /*47e0*/  SYNCS.PHASECHK.TRANS64.TRYWAIT P2, [UR21+0x50], R10 ;  /* 0x0000500aff0075a7 */ /* 0x000ee20008041115 */
[----:B------:R-:W-:Y:S04]  /*47f0*/  ELECT P0, URZ, PT ;  /* 0x0000000000ff782f */ /* 0x000fe80003800000 */
[----:B------:R-:W-:Y:S11]  /*4800*/  PLOP3.LUT P1, PT, P1, P0, PT, 0xf2, 0x2f ;  /* 0x00000000002f781c */ /* 0x000ff60000f21e72 */
[----:B------:R-:W-:Y:S02]  /*4810*/  @!UPT UIADD3 URZ, UPT, UPT, URZ, URZ, URZ ;  /* 0x000000fffffff290 */ /* 0x000fe4000fffe0ff */
[----:B------:R-:W-:Y:S05]  /*4820*/  @!P1 IADD3 R6, P0, PT, R16, 0x580, RZ ;  /* 0x0000058010069810 */ /* 0x000fea0007f1e0ff */
[----:B--2---:R-:W-:Y:S01]  /*4830*/  @!P1 IMAD.X R0, RZ, RZ, R17, P0 ;  /* 0x000000ffff009224 */ /* 0x004fe200000e0611 */
[----:B---3--:R-:W-:Y:S07]  /*4840*/  @!P2 BRA `(.L_x_80) ;  /* 0x000000740028a947 */ /* 0x008fee0003800000 */
.L_x_201:
[----:B------:R-:W-:Y:S01]  /*4850*/  @!P1 R2UR UR5, R6 ;  /* 0x00000000060592ca */ /* 0x000fe200000e0000 */
[----:B------:R-:W-:Y:S01]  /*4860*/  VOTEU.ALL UP0, P1 ;  /* 0x0000000000ff7886 */ /* 0x000fe20000800000 */
[----:B------:R-:W-:Y:S01]  /*4870*/  @!P1 R2UR UR4, R0 ;  /* 0x00000000000492ca */ /* 0x000fe200000e0000 */
[----:B------:R-:W-:Y:S01]  /*4880*/  @!P1 IMAD.MOV.U32 R0, RZ, RZ, 0x2000 ;  /* 0x00002000ff009424 */ /* 0x000fe200078e00ff */
[----:B------:R-:W-:Y:S01]  /*4890*/  UMOV UR6, 0x0 ;  /* 0x0000000000067882 */ /* 0x000fe20000000000 */
[----:B------:R-:W-:Y:S01]  /*48a0*/  UMOV UR7, 0x10000000 ;  /* 0x1000000000077882 */ /* 0x000fe20000000000 */
[----:B------:R-:W-:Y:S01]  /*48b0*/  @!UP0 UIADD3 UR40, UPT, UPT, UR21, 0x400, URZ ;  /* 0x0000040015288890 */ /* 0x000fe2000fffe0ff */
[----:B------:R-:W-:Y:S01]  /*48c0*/  @!P1 IADD3 R6, P0, PT, R16, 0x580, RZ ;  /* 0x0000058010069810 */ /* 0x000fe20007f1e0ff */
[----:B------:R-:W-:Y:S01]  /*48d0*/  VOTEU.ALL UP0, P1 ;  /* 0x0000000000ff7886 */ /* 0x000fe20000800000 */
[----:B------:R-:W-:Y:S04]  /*48e0*/  UMOV UR44, UR36 ;  /* 0x00000024002c7c82 */ /* 0x000fe80008000000 */
[----:B------:R-:W-:Y:S02]  /*48f0*/  IMAD.U32 R8, RZ, RZ, UR5 ;  /* 0x00000005ff087e24 */ /* 0x000fe4000f8e00ff */
[----:B--2---:R-:W-:Y:S03]  /*4900*/  IMAD.U32 R9, RZ, RZ, UR4 ;  /* 0x00000004ff097e24 */ /* 0x004fe6000f8e00ff */
[----:B------:R-:W-:Y:S02]  /*4910*/  @!P1 R2UR UR4, R8 ;  /* 0x00000000080492ca */ /* 0x000fe400000e0000 */
[----:B------:R-:W-:Y:S11]  /*4920*/  @!P1 R2UR UR5, R9 ;  /* 0x00000000090592ca */ /* 0x000ff600000e0000 */
[----:B------:R-:W-:Y:S02]  /*4930*/  @!UPT UIADD3 URZ, UPT, UPT, URZ, URZ, URZ ;  /* 0x000000fffffff290 */ /* 0x000fe4000fffe0ff */
[----:B------:R2:W-:Y:S01]  /*4940*/  @!UP0 UTMALDG.3D [UR40], [UR4], desc[UR6] ;  /* 0x00000628040085b4 */ /* 0x0005e20008011000 */
[----:B------:R3:W-:Y:S01]  /*4950*/  @!P1 SYNCS.ARRIVE.TRANS64.RED.A0TR RZ, [UR21+0x30], R0 ;  /* 0x00003000ffff99a7 */ /* 0x0007e20008300415 */
[----:B------:R-:W-:Y:S01]  /*4960*/  SYNCS.ARRIVE.TRANS64.RED.A1T0 RZ, [UR37], RZ ;  /* 0x000000ffffff79a7 */ /* 0x000fe20008100425 */
[----:B---3--:R-:W-:Y:S01]  /*4970*/  @!P1 IMAD.X R0, RZ, RZ, R17, P0 ;  /* 0x000000ffff009224 */ /* 0x008fe200000e0611 */
[----:B------:R-:W3:Y:S02]  /*4980*/  SYNCS.PHASECHK.TRANS64.TRYWAIT P2, [UR21+0x58], R10 ;  /* 0x0000580aff0075a7 */ /* 0x000ee40008041115 */
[----:B--23--:R-:W-:Y:S05]  /*4990*/  @!P2 BRA `(.L_x_81) ;  /* 0x0000007000eca947 */ /* 0x00cfea0003800000 */
.L_x_203:
        /* <DEDUP_REMOVED lines=8> */
[----:B------:R-:W-:Y:S01]  /*4a20*/  @!UP0 UIADD3 UR32, UPT, UPT, UR21, 0x2400, URZ ;  /* 0x0000240015208890 */ /* 0x000fe2000fffe0ff */
[----:B------:R-:W-:Y:S01]  /*4a30*/  VOTEU.ALL UP0, P1 ;  /* 0x0000000000ff7886 */ /* 0x000fe20000800000 */
[----:B------:R-:W-:Y:S03]  /*4a40*/  UMOV UR35, UR43 ;  /* 0x0000002b00237c82 */ /* 0x000fe60008000000 */
        /* <DEDUP_REMOVED lines=11> */
.L_x_205:
        /* <DEDUP_REMOVED lines=10> */
[----:B------:R-:W-:Y:S01]  /*4ba0*/  UMOV UR27, UR43 ;  /* 0x0000002b001b7c82 */ /* 0x000fe20008000000 */
[----:B------:R-:W-:Y:S02]  /*4bb0*/  UMOV UR28, UR36 ;  /* 0x00000024001c7c82 */ /* 0x000fe40008000000 */
        /* <DEDUP_REMOVED lines=11> */
.L_x_207:
[----:B------:R-:W-:Y:S01]  /*4c70*/  @!P1 R2UR UR5, R6 ;  /* 0x00000000060592ca */ /* 0x000fe200000e0000 */
[----:B------:R-:W-:Y:S01]  /*4c80*/  VOTEU.ALL UP0, P1 ;  /* 0x0000000000ff7886 */ /* 0x000fe20000800000 */
[----:B------:R-:W-:Y:S01]  /*4c90*/  @!P1 R2UR UR4, R0 ;  /* 0x00000000000492ca */ /* 0x000fe200000e0000 */
[----:B------:R-:W-:Y:S01]  /*4ca0*/  @!P1 IMAD.MOV.U32 R0, RZ, RZ, 0x2000 ;  /* 0x00002000ff009424 */ /* 0x000fe200078e00ff */
[----:B------:R-:W-:Y:S01]  /*4cb0*/  UMOV UR6, 0x0 ;  /* 0x0000000000067882 */ /* 0x000fe20000000000 */
[----:B------:R-:W-:Y:S01]  /*4cc0*/  UMOV UR7, 0x10000000 ;  /* 0x1000000000077882 */ /* 0x000fe20000000000 */
[----:B------:R-:W-:Y:S01]  /*4cd0*/  @!UP0 UIADD3 UR18, UPT, UPT, UR42, 0x60, URZ ;  /* 0x000000602a128890 */ /* 0x000fe2000fffe0ff */
[----:B--2---:R-:W-:Y:S01]  /*4ce0*/  SHF.L.U32 R9, RZ, 0x1f, RZ ;  /* 0x0000001fff097819 */ /* 0x004fe200000006ff */
[----:B------:R-:W-:Y:S01]  /*4cf0*/  @!UP0 UIADD3 UR16, UPT, UPT, UR21, 0x6400, URZ ;  /* 0x0000640015108890 */ /* 0x000fe2000fffe0ff */
[----:B------:R-:W-:Y:S01]  /*4d00*/  @!P1 IADD3 R8, P0, PT, R16, 0x580, RZ ;  /* 0x0000058010089810 */ /* 0x000fe20007f1e0ff */
[----:B------:R-:W-:Y:S01]  /*4d10*/  VOTEU.ALL UP0, P1 ;  /* 0x0000000000ff7886 */ /* 0x000fe20000800000 */
[----:B------:R-:W-:Y:S01]  /*4d20*/  UMOV UR19, UR43 ;  /* 0x0000002b00137c82 */ /* 0x000fe20008000000 */
[----:B------:R-:W-:Y:S01]  /*4d30*/  UMOV UR20, UR36 ;  /* 0x0000002400147c82 */ /* 0x000fe20008000000 */
[----:B------:R-:W-:Y:S02]  /*4d40*/  IMAD.U32 R18, RZ, RZ, UR5 ;  /* 0x00000005ff127e24 */ /* 0x000fe4000f8e00ff */
[----:B------:R-:W-:Y:S02]  /*4d50*/  IMAD.U32 R19, RZ, RZ, UR4 ;  /* 0x00000004ff137e24 */ /* 0x000fe4000f8e00ff */
[----:B------:R-:W-:Y:S01]  /*4d60*/  @!P1 IMAD.X R6, RZ, RZ, R17, P0 ;  /* 0x000000ffff069224 */ /* 0x000fe200000e0611 */
[----:B------:R-:W-:Y:S02]  /*4d70*/  @!P1 R2UR UR4, R18 ;  /* 0x00000000120492ca */ /* 0x000fe400000e0000 */
[----:B------:R-:W-:Y:S11]  /*4d80*/  @!P1 R2UR UR5, R19 ;  /* 0x00000000130592ca */ /* 0x000ff600000e0000 */
[----:B------:R-:W-:Y:S02]  /*4d90*/  @!UPT UIADD3 URZ, UPT, UPT, URZ, URZ, URZ ;  /* 0x000000fffffff290 */ /* 0x000fe4000fffe0ff */
[----:B------:R2:W-:Y:S01]  /*4da0*/  @!UP0 UTMALDG.3D [UR16], [UR4], desc[UR6] ;  /* 0x00000610040085b4 */ /* 0x0005e20008011000 */
[----:B------:R2:W-:Y:S01]  /*4db0*/  @!P1 SYNCS.ARRIVE.TRANS64.RED.A0TR RZ, [UR21+0x48], R0 ;  /* 0x00004800ffff99a7 */ /* 0x0005e20008300415 */
[----:B------:R-:W-:Y:S01]  /*4dc0*/  SYNCS.ARRIVE.TRANS64.RED.A1T0 RZ, [UR29], RZ ;  /* 0x000000ffffff79a7 */ /* 0x000fe2000810041d */
[----:B------:R-:W3:Y:S02]  /*4dd0*/  SYNCS.PHASECHK.TRANS64.TRYWAIT P2, [UR21+0x50], R9 ;  /* 0x00005009ff0075a7 */ /* 0x000ee40008041115 */
[----:B--23--:R-:W-:Y:S05]  /*4de0*/  @!P2 BRA `(.L_x_84) ;  /* 0x000000700020a947 */ /* 0x00cfea0003800000 */
.L_x_209:
[----:B------:R-:W-:Y:S01]  /*4df0*/  @!P1 R2UR UR5, R8 ;  /* 0x00000000080592ca */ /* 0x000fe200000e0000 */
[----:B------:R-:W-:Y:S01]  /*4e00*/  VOTEU.ALL UP0, P1 ;  /* 0x0000000000ff7886 */ /* 0x000fe20000800000 */
[----:B------:R-:W-:Y:S01]  /*4e10*/  @!P1 R2UR UR4, R6 ;  /* 0x00000000060492ca */ /* 0x000fe200000e0000 */
[----:B--2---:R-:W-:Y:S01]  /*4e20*/  @!P1 IMAD.MOV.U32 R0, RZ, RZ, 0x2000 ;  /* 0x00002000ff009424 */ /* 0x004fe200078e00ff */
        /* <DEDUP_REMOVED lines=8> */
[----:B------:R-:W-:Y:S01]  /*4eb0*/  IMAD.U32 R18, RZ, RZ, UR5 ;  /* 0x00000005ff127e24 */ /* 0x000fe2000f8e00ff */
[----:B------:R-:W-:Y:S01]  /*4ec0*/  UMOV UR12, UR36 ;  /* 0x00000024000c7c82 */ /* 0x000fe20008000000 */
        /* <DEDUP_REMOVED lines=10> */
.L_x_211:
        /* <DEDUP_REMOVED lines=24> */
.L_x_213:
[----:B------:R-:W-:Y:S01]  /*50f0*/  @!P1 R2UR UR5, R8 ;  /* 0x00000000080592ca */ /* 0x000fe200000e0000 */
[----:B------:R-:W-:Y:S01]  /*5100*/  VOTEU.ALL UP0, P1 ;  /* 0x0000000000ff7886 */ /* 0x000fe20000800000 */
[----:B------:R-:W-:Y:S01]  /*5110*/  @!P1 R2UR UR4, R6 ;  /* 0x00000000060492ca */ /* 0x000fe200000e0000 */
[----:B--2---:R-:W-:Y:S01]  /*5120*/  @!P1 IMAD.MOV.U32 R0, RZ, RZ, 0x2000 ;  /* 0x00002000ff009424 */ /* 0x004fe200078e00ff */
[----:B------:R-:W-:Y:S01]  /*5130*/  UMOV UR6, 0x0 ;  /* 0x0000000000067882 */ /* 0x000fe20000000000 */
[----:B------:R-:W-:Y:S01]  /*5140*/  UMOV UR7, 0x10000000 ;  /* 0x1000000000077882 */ /* 0x000fe20000000000 */
[----:B------:R-:W-:Y:S01]  /*5150*/  @!UP0 UIADD3 UR10, UPT, UPT, UR42, 0xc0, URZ ;  /* 0x000000c02a0a8890 */ /* 0x000fe2000fffe0ff */
[----:B------:R-:W-:Y:S01]  /*5160*/  VIADD R14, R14, 0x1 ;  /* 0x000000010e0e7836 */ /* 0x000fe20000000000 */
[----:B------:R-:W-:Y:S01]  /*5170*/  @!UP0 UIADD3 UR8, UPT, UPT, UR21, 0x4400, URZ ;  /* 0x0000440015088890 */ /* 0x000fe2000fffe0ff */
[----:B------:R-:W-:Y:S01]  /*5180*/  VOTEU.ALL UP0, P1 ;  /* 0x0000000000ff7886 */ /* 0x000fe20000800000 */
[----:B------:R-:W-:Y:S01]  /*5190*/  UMOV UR9, UR25 ;  /* 0x0000001900097c82 */ /* 0x000fe20008000000 */
[----:B------:R-:W-:Y:S02]  /*51a0*/  UMOV UR11, UR43 ;  /* 0x0000002b000b7c82 */ /* 0x000fe40008000000 */
[----:B------:R-:W-:Y:S01]  /*51b0*/  IMAD.U32 R18, RZ, RZ, UR5 ;  /* 0x00000005ff127e24 */ /* 0x000fe2000f8e00ff */
[----:B------:R-:W-:Y:S01]  /*51c0*/  UMOV UR12, UR36 ;  /* 0x00000024000c7c82 */ /* 0x000fe20008000000 */
[----:B------:R-:W-:Y:S03]  /*51d0*/  IMAD.U32 R19, RZ, RZ, UR4 ;  /* 0x00000004ff137e24 */ /* 0x000fe6000f8e00ff */
        /* <DEDUP_REMOVED lines=8> */
.L_x_215:
[----:B------:R-:W-:Y:S01]  /*5260*/  @!P1 IADD3 R6, P0, PT, R16, 0x580, RZ ;  /* 0x0000058010069810 */ /* 0x000fe20007f1e0ff */
[----:B------:R-:W-:Y:S01]  /*5270*/  VOTEU.ALL UP0, P1 ;  /* 0x0000000000ff7886 */ /* 0x000fe20000800000 */
[----:B------:R-:W-:Y:S01]  /*5280*/  UMOV UR6, 0x0 ;  /* 0x0000000000067882 */ /* 0x000fe20000000000 */
[----:B------:R-:W-:Y:S01]  /*5290*/  UMOV UR7, 0x10000000 ;  /* 0x1000000000077882 */ /* 0x000fe20000000000 */
[----:B------:R-:W-:Y:S01]  /*52a0*/  @!P1 R2UR UR5, R6 ;  /* 0x00000000060592ca */ /* 0x000fe200000e0000 */
[----:B--2---:R-:W-:Y:S01]  /*52b0*/  @!P1 IMAD.X R0, RZ, RZ, R17, P0 ;  /* 0x000000ffff009224 */ /* 0x004fe200000e0611 */
[----:B------:R-:W-:Y:S01]  /*52c0*/  @!UP0 UIADD3 UR10, UPT, UPT, UR42, 0xe0, URZ ;  /* 0x000000e02a0a8890 */ /* 0x000fe2000fffe0ff */
[----:B------:R-:W-:Y:S01]  /*52d0*/  R2UR UR18, R65 ;  /* 0x00000000411272ca */ /* 0x000fe200000e0000 */
[----:B------:R-:W-:Y:S01]  /*52e0*/  @!UP0 UIADD3 UR8, UPT, UPT, UR21, 0x6400, URZ ;  /* 0x0000640015088890 */ /* 0x000fe2000fffe0ff */
[----:B------:R-:W-:Y:S01]  /*52f0*/  R2UR UR16, R66 ;  /* 0x00000000421072ca */ /* 0x000fe200000e0000 */
[----:B------:R-:W-:Y:S01]  /*5300*/  VOTEU.ALL UP0, P1 ;  /* 0x0000000000ff7886 */ /* 0x000fe20000800000 */
[----:B------:R-:W-:Y:S01]  /*5310*/  @!P1 R2UR UR4, R0 ;  /* 0x00000000000492ca */ /* 0x000fe200000e0000 */
[----:B------:R-:W-:Y:S01]  /*5320*/  UMOV UR9, UR17 ;  /* 0x0000001100097c82 */ /* 0x000fe20008000000 */
[----:B------:R-:W-:Y:S01]  /*5330*/  UMOV UR11, UR43 ;  /* 0x0000002b000b7c82 */ /* 0x000fe20008000000 */
[----:B------:R-:W-:Y:S01]  /*5340*/  UMOV UR12, UR36 ;  /* 0x00000024000c7c82 */ /* 0x000fe20008000000 */
[C---:B------:R-:W-:Y:S01]  /*5350*/  ISETP.NE.AND P0, PT, R14.reuse, 0x2, PT ;  /* 0x000000020e00780c */ /* 0x040fe20003f05270 */
[----:B------:R-:W-:Y:S01]  /*5360*/  UPLOP3.LUT UP1, UPT, UPT, UPT, UPT, 0x80, 0x8 ;  /* 0x000000000008789c */ /* 0x000fe20003f2f070 */
[----:B------:R-:W-:Y:S01]  /*5370*/  IMAD.U32 R8, RZ, RZ, UR5 ;  /* 0x00000005ff087e24 */ /* 0x000fe2000f8e00ff */
[----:B------:R-:W-:Y:S01]  /*5380*/  UMOV UR36, UR38 ;  /* 0x0000002600247c82 */ /* 0x000fe20008000000 */
[----:B------:R-:W-:Y:S01]  /*5390*/  SEL R0, RZ, 0x1, P0 ;  /* 0x00000001ff007807 */ /* 0x000fe20000000000 */
[----:B------:R-:W-:Y:S01]  /*53a0*/  UIADD3 UR20, UPT, UPT, UR13, UR18, URZ ;  /* 0x000000120d147290 */ /* 0x000fe2000fffe0ff */
[----:B------:R-:W-:Y:S01]  /*53b0*/  SEL R14, R14, RZ, P0 ;  /* 0x000000ff0e0e7207 */ /* 0x000fe20000000000 */
[----:B------:R-:W-:Y:S01]  /*53c0*/  UIADD3 UR16, UPT, UPT, UR14, UR16, URZ ;  /* 0x000000100e107290 */ /* 0x000fe2000fffe0ff */
[----:B------:R-:W-:Y:S01]  /*53d0*/  LOP3.LUT R13, R13, R0, RZ, 0x3c, !PT ;  /* 0x000000000d0d7212 */ /* 0x000fe200078e3cff */
[----:B------:R-:W-:Y:S01]  /*53e0*/  IMAD.U32 R9, RZ, RZ, UR4 ;  /* 0x00000004ff097e24 */ /* 0x000fe2000f8e00ff */
[----:B------:R-:W-:Y:S04]  /*53f0*/  @!P1 R2UR UR4, R8 ;  /* 0x00000000080492ca */ /* 0x000fe800000e0000 */
[----:B------:R-:W-:Y:S11]  /*5400*/  @!P1 R2UR UR5, R9 ;  /* 0x00000000090592ca */ /* 0x000ff600000e0000 */
[----:B------:R-:W-:Y:S02]  /*5410*/  @!UPT UIADD3 URZ, UPT, UPT, URZ, URZ, URZ ;  /* 0x000000fffffff290 */ /* 0x000fe4000fffe0ff */
[----:B------:R2:W-:Y:S01]  /*5420*/  @!UP0 UTMALDG.3D [UR8], [UR4], desc[UR6] ;  /* 0x00000608040085b4 */ /* 0x0005e20008011000 */
[----:B------:R2:W-:Y:S01]  /*5430*/  @!P1 SYNCS.ARRIVE.TRANS64.RED.A0TR RZ, [UR21+0x48], R7 ;  /* 0x00004807ffff99a7 */ /* 0x0005e20008300415 */
[----:B------:R-:W-:Y:S01]  /*5440*/  SYNCS.ARRIVE.TRANS64.RED.A1T0 RZ, [UR29], RZ ;  /* 0x000000ffffff79a7 */ /* 0x000fe2000810041d */
[----:B------:R-:W-:Y:S05]  /*5450*/  BRA.U UP2, `(.L_x_88) ;  /* 0xffffffe902f07547 */ /* 0x000fea000b83ffff */
[----:B------:R-:W3:Y:S02]  /*5460*/  SYNCS.PHASECHK.TRANS64.TRYWAIT P0, [UR21+0x50], R10 ;  /* 0x0000500aff0075a7 */ /* 0x000ee40008001115 */
[----:B---3--:R-:W-:Y:S05]  /*5470*/  @!P0 BRA `(.L_x_89) ;  /* 0x0000006800dc8947 */ /* 0x008fea0003800000 */
.L_x_217:
[----:B------:R-:W4:Y:S02]  /*5480*/  SYNCS.PHASECHK.TRANS64.TRYWAIT P0, [UR21+0x58], R10 ;  /* 0x0000580aff0075a7 */ /* 0x000f240008001115 */
[----:B----4-:R-:W-:Y:S05]  /*5490*/  @!P0 BRA `(.L_x_90) ;  /* 0x0000006800ec8947 */ /* 0x010fea0003800000 */
.L_x_219:
[----:B------:R-:W4:Y:S01]  /*54a0*/  SYNCS.PHASECHK.TRANS64.TRYWAIT P0, [UR21+0x60], R10 ;  /* 0x0000600aff0075a7 */ /* 0x000f220008001115 */
[----:B------:R-:W-:Y:S01]  /*54b0*/  HFMA2 R0, -RZ, RZ, 0, 5.9604644775390625e-08 ;  /* 0x00000001ff007431 */ /* 0x000fe200000001ff */
[----:B----4-:R-:W-:Y:S06]  /*54c0*/  @!P0 BRA `(.L_x_91) ;  /* 0x0000006800f88947 */ /* 0x010fec0003800000 */
.L_x_221:
[----:B------:R-:W-:Y:S02]  /*54d0*/  MOV R2, UR21 ;  /* 0x0000001500027c02 */ /* 0x000fe40008000f00 */
[----:B---3--:R-:W-:-:S07]  /*54e0*/  SHF.L.U32 R3, R0, 0x1f, RZ ;  /* 0x0000001f00037819 */ /* 0x008fce00000006ff */
.L_x_92:
[----:B---3--:R3:W4:Y:S02]  /*54f0*/  SYNCS.PHASECHK.TRANS64.TRYWAIT P0, [R2+URZ+0x68], R3 ;  /* 0x00006803020075a7 */ /* 0x00872400080011ff */
[----:B----4-:R-:W-:Y:S05]  /*5500*/  @!P0 NANOSLEEP.SYNCS 0x989680 ;  /* 0x009896800000895d */ /* 0x010fea0003900000 */
[----:B------:R-:W4:Y:S02]  /*5510*/  @!P0 SYNCS.PHASECHK.TRANS64 P0, [R2+URZ+0x68], R3 ;  /* 0x00006803020085a7 */ /* 0x000f2400080010ff */
[----:B-12-4-:R-:W-:Y:S05]  /*5520*/  @P0 EXIT ;  /* 0x000000000000094d */ /* 0x016fea0003800000 */
[----:B------:R-:W-:Y:S05]  /*5530*/  BRA `(.L_x_92) ;  /* 0xfffffffc00ec7947 */ /* 0x000fea000383ffff */
.L_x_73:
[----:B------:R-:W-:-:S06]  /*5540*/  UISETP.GE.AND UP0, UPT, UR17, 0x4, UPT ;  /* 0x000000041100788c */ /* 0x000fcc000bf06270 */
[----:B------:R-:W-:-:S13]  /*5550*/  PLOP3.LUT P0, PT, PT, PT, UP0, 0x80, 0x8 ;  /* 0x000000000008781c */ /* 0x000fda0003f0f008 */
[----:B------:R-:W-:Y:S05]  /*5560*/  @!P0 EXIT ;  /* 0x000000000000894d */ /* 0x000fea0003800000 */
[----:B------:R-:W1:Y:S08]  /*5570*/  S2UR UR4, SR_CgaCtaId ;  /* 0x00000000000479c3 */ /* 0x000e700000008800 */
[----:B------:R-:W-:Y:S01]  /*5580*/  BAR.SYNC.DEFER_BLOCKING 0x6, 0xa0 ;  /* 0x0182800000007b1d */ /* 0x000fe20000010000 */
[C---:B------:R-:W-:Y:S01]  /*5590*/  IMAD.SHL.U32 R5, R75.reuse, 0x20, RZ ;  /* 0x000000204b057824 */ /* 0x040fe200078e00ff */
[C---:B------:R-:W-:Y:S01]  /*55a0*/  R2P PR, R75.reuse, 0x6 ;  /* 0x000000064b007804 */ /* 0x040fe20000000000 */
[C---:B------:R-:W-:Y:S01]  /*55b0*/  IMAD.SHL.U32 R2, R75.reuse, 0x4, RZ ;  /* 0x000000044b027824 */ /* 0x040fe200078e00ff */
[----:B------:R-:W-:Y:S01]  /*55c0*/  CS2R R70, SRZ ;  /* 0x0000000000467805 */ /* 0x000fe2000001ff00 */
[----:B------:R-:W-:Y:S01]  /*55d0*/  IMAD.U32 R23, R75, 0x10000, RZ ;  /* 0x000100004b177824 */ /* 0x000fe200078e00ff */
[----:B------:R-:W-:-:S02]  /*55e0*/  UMOV UR43, 0x400 ;  /* 0x00000400002b7882 */ /* 0x000fc40000000000 */
[----:B------:R-:W2:Y:S01]  /*55f0*/  LDC.64 R60, c[0x0][0x8b0] ;  /* 0x00022c00ff3c7b82 */ /* 0x000ea20000000a00 */
[----:B------:R-:W-:Y:S01]  /*5600*/  LOP3.LUT R3, R5, 0xe0, RZ, 0xc0, !PT ;  /* 0x000000e005037812 */ /* 0x000fe200078ec0ff */
[----:B------:R-:W-:Y:S01]  /*5610*/  IMAD.SHL.U32 R62, R75, 0x10, RZ ;  /* 0x000000104b3e7824 */ /* 0x000fe200078e00ff */
[----:B------:R-:W-:Y:S01]  /*5620*/  LOP3.LUT R5, R5, 0x100, RZ, 0xc0, !PT ;  /* 0x0000010005057812 */ /* 0x000fe200078ec0ff */
[----:B------:R-:W-:Y:S01]  /*5630*/  IMAD.MOV.U32 R74, RZ, RZ, 0x10 ;  /* 0x00000010ff4a7424 */ /* 0x000fe200078e00ff */
[----:B------:R-:W-:Y:S01]  /*5640*/  LOP3.LUT R2, R3, 0x1c, R2, 0xf8, !PT ;  /* 0x0000001c03027812 */ /* 0x000fe200078ef802 */
[----:B------:R-:W-:Y:S01]  /*5650*/  IMAD.MOV.U32 R73, RZ, RZ, 0x20 ;  /* 0x00000020ff497424 */ /* 0x000fe200078e00ff */
[----:B------:R-:W-:Y:S01]  /*5660*/  SHF.R.U32.HI R3, RZ, 0x2, R75 ;  /* 0x00000002ff037819 */ /* 0x000fe2000001164b */
[----:B------:R-:W3:Y:S01]  /*5670*/  LDC.64 R42, c[0x0][0x8a8] ;  /* 0x00022a00ff2a7b82 */ /* 0x000ee20000000a00 */
[----:B------:R-:W-:Y:S01]  /*5680*/  LOP3.LUT R23, R23, 0x600000, RZ, 0xc0, !PT ;  /* 0x0060000017177812 */ /* 0x000fe200078ec0ff */
[----:B------:R-:W-:Y:S01]  /*5690*/  IMAD.MOV.U32 R22, RZ, RZ, RZ ;  /* 0x000000ffff167224 */ /* 0x000fe200078e00ff */
[----:B------:R-:W-:Y:S01]  /*56a0*/  LOP3.LUT R62, R5, 0x600, R62, 0xf8, !PT ;  /* 0x00000600053e7812 */ /* 0x000fe200078ef83e */
[----:B------:R-:W-:Y:S01]  /*56b0*/  IMAD.MOV.U32 R72, RZ, RZ, RZ ;  /* 0x000000ffff487224 */ /* 0x000fe200078e00ff */
[----:B------:R-:W-:Y:S01]  /*56c0*/  LOP3.LUT R3, R2, 0x4, R3, 0x78, !PT ;  /* 0x0000000402037812 */ /* 0x000fe200078e7803 */
[----:B------:R-:W4:Y:S01]  /*56d0*/  LDCU UR62, c[0x0][0x370] ;  /* 0x00006e00ff3e77ac */ /* 0x000f220008000800 */
[----:B------:R-:W-:-:S02]  /*56e0*/  LOP3.LUT R75, R75, 0x60, RZ, 0xc0, !PT ;  /* 0x000000604b4b7812 */ /* 0x000fc400078ec0ff */
[----:B------:R-:W-:Y:S01]  /*56f0*/  LOP3.LUT R62, R62, R3, RZ, 0xfc, !PT ;  /* 0x000000033e3e7212 */ /* 0x000fe200078efcff */
[----:B-1----:R-:W-:Y:S01]  /*5700*/  ULEA UR43, UR4, UR43, 0x18 ;  /* 0x0000002b042b7291 */ /* 0x002fe2000f8ec0ff */
[----:B------:R-:W-:Y:S01]  /*5710*/  SEL R74, R74, 0xfffffff0, !P2 ;  /* 0xfffffff04a4a7807 */ /* 0x000fe20005000000 */
[----:B------:R-:W1:Y:S01]  /*5720*/  LDCU.64 UR4, c[0x0][0x890] ;  /* 0x00011200ff0477ac */ /* 0x000e620008000a00 */
[----:B------:R-:W-:Y:S01]  /*5730*/  SEL R73, R73, 0xffffffe0, !P1 ;  /* 0xffffffe049497807 */ /* 0x000fe20004800000 */
[----:B------:R-:W2:Y:S05]  /*5740*/  LDCU.64 UR54, c[0x0][0x348] ;  /* 0x00006900ff3677ac */ /* 0x000eaa0008000a00 */
[----:B------:R-:W4:Y:S01]  /*5750*/  LDS R0, [UR43+0x130] ;  /* 0x0001302bff007984 */ /* 0x000f220008000800 */
[----:B------:R-:W2:Y:S01]  /*5760*/  LDCU UR42, c[0x0][0xb0c] ;  /* 0x00016180ff2a77ac */ /* 0x000ea20008000800 */
[----:B------:R-:W2:Y:S01]  /*5770*/  LDCU UR39, c[0x0][0xb30] ;  /* 0x00016600ff2777ac */ /* 0x000ea20008000800 */
[----:B------:R-:W2:Y:S01]  /*5780*/  LDCU.64 UR60, c[0x0][0x888] ;  /* 0x00011100ff3c77ac */ /* 0x000ea20008000a00 */
[----:B-1----:R-:W-:Y:S01]  /*5790*/  IMAD.U32 R77, RZ, RZ, UR4 ;  /* 0x00000004ff4d7e24 */ /* 0x002fe2000f8e00ff */
[----:B------:R-:W-:Y:S01]  /*57a0*/  UIADD3 UR4, UPT, UPT, UR43, 0x400, URZ ;  /* 0x000004002b047890 */ /* 0x000fe2000fffe0ff */
[----:B------:R-:W-:Y:S01]  /*57b0*/  IMAD.U32 R76, RZ, RZ, UR5 ;  /* 0x00000005ff4c7e24 */ /* 0x000fe2000f8e00ff */
[----:B------:R-:W1:Y:S04]  /*57c0*/  LDCU.64 UR40, c[0x0][0xb28] ;  /* 0x00016500ff2877ac */ /* 0x000e680008000a00 */
[----:B------:R-:W-:Y:S01]  /*57d0*/  IMAD.U32 R68, RZ, RZ, UR4 ;  /* 0x00000004ff447e24 */ /* 0x000fe2000f8e00ff */
[----:B------:R-:W1:Y:S01]  /*57e0*/  LDCU.128 UR56, c[0x0][0xb10] ;  /* 0x00016200ff3877ac */ /* 0x000e620008000c00 */
[----:B------:R-:W1:Y:S01]  /*57f0*/  LDCU UR53, c[0x0][0x374] ;  /* 0x00006e80ff3577ac */ /* 0x000e620008000800 */
[----:B------:R-:W-:Y:S01]  /*5800*/  UMOV UR52, URZ ;  /* 0x000000ff00347c82 */ /* 0x000fe20008000000 */
[----:B------:R-:W-:Y:S01]  /*5810*/  UMOV UR47, URZ ;  /* 0x000000ff002f7c82 */ /* 0x000fe20008000000 */
[----:B-1234-:R-:W-:-:S07]  /*5820*/  IMAD.IADD R23, R0, 0x1, R23 ;  /* 0x0000000100177824 */ /* 0x01efce00078e0217 */
.L_x_168:
[C---:B------:R-:W-:Y:S02]  /*5830*/  LEA R3, R70.reuse, UR43, 0x3 ;  /* 0x0000002b46037c11 */ /* 0x040fe4000f8e18ff */
[----:B------:R-:W-:Y:S02]  /*5840*/  SHF.L.U32 R0, R71, 0x1f, RZ ;  /* 0x0000001f47007819 */ /* 0x000fe400000006ff */
[----:B-1----:R-:W-:Y:S02]  /*5850*/  LEA R5, R70, UR43, 0x4 ;  /* 0x0000002b46057c11 */ /* 0x002fe4000f8e20ff */
[----:B------:R-:W1:Y:S02]  /*5860*/  SYNCS.PHASECHK.TRANS64.TRYWAIT P0, [R3+URZ+0x80], R0 ;  /* 0x00008000030075a7 */ /* 0x000e6400080011ff */
[----:B-1----:R-:W-:Y:S05]  /*5870*/  @!P0 BRA `(.L_x_93) ;  /* 0x0000006800248947 */ /* 0x002fea0003800000 */
.L_x_222:
        /* <DEDUP_REMOVED lines=11> */
[----:B------:R-:W-:Y:S01]  /*5930*/  PLOP3.LUT P0, PT, PT, PT, UP1, 0x80, 0x8 ;  /* 0x000000000008781c */ /* 0x000fe20003f0f018 */
[----:B------:R-:W-:Y:S06]  /*5940*/  UP2UR UR4, UPR, URZ, 0x2 ;  /* 0x00000002ff047883 */ /* 0x000fec0008000000 */
[----:B------:R-:W-:Y:S06]  /*5950*/  IMAD.U32 R78, RZ, RZ, UR4 ;  /* 0x00000004ff4e7e24 */ /* 0x000fec000f8e00ff */
[----:B-1----:R-:W-:Y:S02]  /*5960*/  @P0 SHF.R.U32.HI R0, RZ, 0x10, R5 ;  /* 0x00000010ff000819 */ /* 0x002fe40000011605 */
        /* <DEDUP_REMOVED lines=12> */
[----:B------:R-:W2:Y:S01]  /*5a30*/  LDCU UR12, c[0x0][0xb20] ;  /* 0x00016400ff0c77ac */ /* 0x000ea20008000800 */
[----:B------:R-:W-:Y:S02]  /*5a40*/  UIMAD.WIDE.U32 UR4, UR53, UR59, URZ ;  /* 0x0000003b350472a5 */ /* 0x000fe4000f8e00ff */
[----:B------:R-:W-:Y:S02]  /*5a50*/  UIMAD.WIDE.U32 UR6, UR62, UR56, URZ ;  /* 0x000000383e0672a5 */ /* 0x000fe4000f8e00ff */
[----:B------:R-:W-:Y:S02]  /*5a60*/  UISETP.NE.AND UP0, UPT, UR58, 0x1, UPT ;  /* 0x000000013a00788c */ /* 0x000fe4000bf05270 */
[----:B------:R-:W-:Y:S02]  /*5a70*/  UIMAD.WIDE.U32 UR8, UR37, UR59, URZ ;  /* 0x0000003b250872a5 */ /* 0x000fe4000f8e00ff */
[----:B------:R-:W-:Y:S02]  /*5a80*/  UIMAD.WIDE.U32 UR10, UR38, UR56, URZ ;  /* 0x00000038260a72a5 */ /* 0x000fe4000f8e00ff */
[----:B------:R-:W-:Y:S02]  /*5a90*/  UISETP.NE.AND UP1, UPT, UR42, 0x1, UPT ;  /* 0x000000012a00788c */ /* 0x000fe4000bf25270 */
[----:B------:R-:W-:Y:S01]  /*5aa0*/  UISETP.NE.AND UP2, UPT, UR45, 0x1, UPT ;  /* 0x000000012d00788c */ /* 0x000fe2000bf45270 */
[----:B------:R-:W-:Y:S02]  /*5ab0*/  UMOV UR4, UR5 ;  /* 0x0000000500047c82 */ /* 0x000fe40008000000 */
[----:B--2---:R-:W-:Y:S03]  /*5ac0*/  USHF.R.U32.HI UR5, URZ, UR12, UR4 ;  /* 0x0000000cff057299 */ /* 0x004fe60008011604 */
[----:B------:R-:W-:Y:S02]  /*5ad0*/  UMOV UR4, UR7 ;  /* 0x0000000700047c82 */ /* 0x000fe40008000000 */
[----:B------:R-:W-:Y:S02]  /*5ae0*/  USHF.R.U32.HI UR7, URZ, UR57, UR4 ;  /* 0x00000039ff077299 */ /* 0x000fe40008011604 */
[----:B------:R-:W-:Y:S02]  /*5af0*/  USEL UR4, UR53, UR5, !UP0 ;  /* 0x0000000535047287 */ /* 0x000fe4000c000000 */
[----:B------:R-:W-:Y:S01]  /*5b00*/  USEL UR7, UR62, UR7, !UP1 ;  /* 0x000000073e077287 */ /* 0x000fe2000c800000 */
[----:B------:R-:W-:Y:S01]  /*5b10*/  UMOV UR5, UR9 ;  /* 0x0000000900057c82 */ /* 0x000fe20008000000 */
[----:B------:R-:W-:Y:S02]  /*5b20*/  UIMAD.WIDE.U32 UR8, UR4, UR40, URZ ;  /* 0x00000028040872a5 */ /* 0x000fe4000f8e00ff */
[----:B------:R-:W-:Y:S03]  /*5b30*/  USHF.R.U32.HI UR6, URZ, UR12, UR5 ;  /* 0x0000000cff067299 */ /* 0x000fe60008011605 */
[----:B------:R-:W-:Y:S01]  /*5b40*/  UMOV UR5, UR11 ;  /* 0x0000000b00057c82 */ /* 0x000fe20008000000 */
[----:B------:R-:W-:Y:S02]  /*5b50*/  UIMAD.WIDE.U32 UR10, UR7, UR40, URZ ;  /* 0x00000028070a72a5 */ /* 0x000fe4000f8e00ff */
[----:B------:R-:W-:Y:S02]  /*5b60*/  USHF.R.U32.HI UR12, URZ, UR57, UR5 ;  /* 0x00000039ff0c7299 */ /* 0x000fe40008011605 */
[----:B------:R-:W-:Y:S01]  /*5b70*/  USEL UR6, UR37, UR6, !UP0 ;  /* 0x0000000625067287 */ /* 0x000fe2000c000000 */
[----:B------:R-:W-:Y:S02]  /*5b80*/  UMOV UR5, UR9 ;  /* 0x0000000900057c82 */ /* 0x000fe40008000000 */
[----:B------:R-:W-:Y:S01]  /*5b90*/  UMOV UR10, UR11 ;  /* 0x0000000b000a7c82 */ /* 0x000fe20008000000 */
[----:B------:R-:W-:Y:S02]  /*5ba0*/  @UP2 USHF.R.U32.HI UR4, URZ, UR41, UR5 ;  /* 0x00000029ff042299 */ /* 0x000fe40008011605 */
[----:B------:R-:W-:Y:S02]  /*5bb0*/  @UP2 USHF.R.U32.HI UR7, URZ, UR41, UR10 ;  /* 0x00000029ff072299 */ /* 0x000fe4000801160a */
[----:B------:R-:W-:Y:S02]  /*5bc0*/  UIMAD UR4, UR45, UR4, URZ ;  /* 0x000000042d0472a4 */ /* 0x000fe4000f8e02ff */
        /* <DEDUP_REMOVED lines=8> */
[----:B------:R-:W-:Y:S02]  /*5c50*/  USEL UR11, UR6, UR4, !UP2 ;  /* 0x00000004060b7287 */ /* 0x000fe4000d000000 */
[----:B------:R-:W-:Y:S02]  /*5c60*/  UIADD3 UR8, UPT, UPT, -UR5, URZ, URZ ;  /* 0x000000ff05087290 */ /* 0x000fe4000fffe1ff */
[----:B------:R-:W-:Y:S01]  /*5c70*/  UIADD3 UR10, UPT, UPT, -UR11, URZ, URZ ;  /* 0x000000ff0b0a7290 */ /* 0x000fe2000fffe1ff */
[----:B------:R-:W-:Y:S01]  /*5c80*/  @!UP0 UMOV UR4, UR9 ;  /* 0x0000000900048c82 */ /* 0x000fe20008000000 */
[----:B------:R-:W-:Y:S02]  /*5c90*/  UIADD3 UR9, UPT, UPT, -UR6, URZ, URZ ;  /* 0x000000ff06097290 */ /* 0x000fe4000fffe1ff */
[----:B------:R-:W-:Y:S02]  /*5ca0*/  @!UP0 USHF.R.U32.HI UR4, URZ, UR41, UR4 ;  /* 0x00000029ff048299 */ /* 0x000fe40008011604 */
[----:B------:R-:W-:Y:S02]  /*5cb0*/  UIMAD UR10, UR45, UR10, UR6 ;  /* 0x0000000a2d0a72a4 */ /* 0x000fe4000f8e0206 */
[----:B------:R-:W-:Y:S04]  /*5cc0*/  @!UP0 USEL UR4, UR5, UR4, !UP2 ;  /* 0x0000000405048287 */ /* 0x000fe8000d000000 */
[----:B------:R-:W-:Y:S02]  /*5cd0*/  @!UP0 UIMAD UR10, UR7, UR10, UR4 ;  /* 0x0000000a070a82a4 */ /* 0x000fe4000f8e0204 */
[----:B------:R-:W-:Y:S02]  /*5ce0*/  @!UP0 UIADD3 UR11, UPT, UPT, UR11, -UR4, URZ ;  /* 0x800000040b0b8290 */ /* 0x000fe4000fffe0ff */
[----:B------:R-:W-:Y:S02]  /*5cf0*/  UIMAD UR7, UR42, UR8, UR38 ;  /* 0x000000082a0772a4 */ /* 0x000fe4000f8e0226 */
[----:B------:R-:W-:Y:S02]  /*5d00*/  @!UP0 UIMAD UR6, UR11, UR45, UR5 ;  /* 0x0000002d0b0682a4 */ /* 0x000fe4000f8e0205 */
[----:B------:R-:W-:Y:S01]  /*5d10*/  UIMAD UR4, UR58, UR9, UR37 ;  /* 0x000000093a0472a4 */ /* 0x000fe2000f8e0225 */
[----:B------:R-:W-:Y:S02]  /*5d20*/  @!UP0 UMOV UR5, UR10 ;  /* 0x0000000a00058c82 */ /* 0x000fe40008000000 */
[----:B------:R-:W-:Y:S02]  /*5d30*/  UIMAD UR38, UR5, UR42, UR7 ;  /* 0x0000002a052672a4 */ /* 0x000fe4000f8e0207 */
[----:B------:R-:W-:Y:S11]  /*5d40*/  UIMAD UR37, UR6, UR58, UR4 ;  /* 0x0000003a062572a4 */ /* 0x000ff6000f8e0204 */
[----:B------:R-:W-:Y:S01]  /*5d50*/  @!UPT UIADD3 URZ, UPT, UPT, URZ, URZ, URZ ;  /* 0x000000fffffff290 */ /* 0x000fe2000fffe0ff */
.L_x_94:
[----:B------:R-:W-:Y:S01]  /*5d60*/  UISETP.NE.AND UP0, UPT, UR39, 0x1, UPT ;  /* 0x000000012700788c */ /* 0x000fe2000bf05270 */
[----:B------:R-:W-:Y:S01]  /*5d70*/  LOP3.LUT P0, RZ, R68, 0x3f0, RZ, 0xc0, !PT ;  /* 0x000003f044ff7812 */ /* 0x000fe2000780c0ff */
[----:B------:R-:W-:Y:S01]  /*5d80*/  USHF.L.U32 UR50, UR16, 0x6, URZ ;  /* 0x0000000610327899 */ /* 0x000fe200080006ff */
[----:B------:R-:W-:Y:S01]  /*5d90*/  BSSY.RECONVERGENT B6, `(.L_x_95) ;  /* 0x0000034000067945 */ /* 0x000fe20003800200 */
[----:B------:R-:W-:Y:S01]  /*5da0*/  USHF.L.U32 UR49, UR20, 0x8, URZ ;  /* 0x0000000814317899 */ /* 0x000fe200080006ff */
[----:B------:R-:W-:Y:S06]  /*5db0*/  IADD3 R70, PT, PT, R70, 0x1, RZ ;  /* 0x0000000146467810 */ /* 0x000fec0007ffe0ff */
[----:B------:R-:W2:Y:S01]  /*5dc0*/  @!UP0 LDCU.128 UR12, c[0x0][0xb10] ;  /* 0x00016200ff0c87ac */ /* 0x000ea20008000c00 */
[----:B------:R-:W3:Y:S01]  /*5dd0*/  @!UP0 LDCU UR5, c[0x0][0xb0c] ;  /* 0x00016180ff0587ac */ /* 0x000ee20008000800 */
[----:B------:R-:W4:Y:S01]  /*5de0*/  @!UP0 LDCU UR10, c[0x0][0xb20] ;  /* 0x00016400ff0a87ac */ /* 0x000f220008000800 */
[----:B--2---:R-:W-:Y:S02]  /*5df0*/  UIMAD.WIDE.U32 UR8, UR38, UR12, URZ ;  /* 0x0000000c260872a5 */ /* 0x004fe4000f8e00ff */
[----:B------:R-:W-:Y:S02]  /*5e00*/  UIMAD.WIDE.U32 UR6, UR37, UR15, URZ ;  /* 0x0000000f250672a5 */ /* 0x000fe4000f8e00ff */
[----:B------:R-:W-:Y:S03]  /*5e10*/  @!UP0 UISETP.NE.AND UP1, UPT, UR14, 0x1, UPT ;  /* 0x000000010e00888c */ /* 0x000fe6000bf25270 */
[----:B------:R-:W-:Y:S01]  /*5e20*/  @!UP0 UMOV UR4, UR9 ;  /* 0x0000000900048c82 */ /* 0x000fe20008000000 */
[----:B---3--:R-:W-:Y:S02]  /*5e30*/  @!UP0 UISETP.NE.AND UP2, UPT, UR5, 0x1, UPT ;  /* 0x000000010500888c */ /* 0x008fe4000bf45270 */
[----:B------:R-:W-:Y:S01]  /*5e40*/  @!UP0 USHF.R.U32.HI UR4, URZ, UR13, UR4 ;  /* 0x0000000dff048299 */ /* 0x000fe20008011604 */
[----:B------:R-:W-:Y:S02]  /*5e50*/  @!UP0 UMOV UR6, UR7 ;  /* 0x0000000700068c82 */ /* 0x000fe40008000000 */
[----:B----4-:R-:W-:Y:S02]  /*5e60*/  @!UP0 USHF.R.U32.HI UR6, URZ, UR10, UR6 ;  /* 0x0000000aff068299 */ /* 0x010fe40008011606 */
[----:B------:R-:W-:Y:S02]  /*5e70*/  @!UP0 USEL UR7, UR38, UR4, !UP2 ;  /* 0x0000000426078287 */ /* 0x000fe4000d000000 */
[----:B------:R-:W-:Y:S04]  /*5e80*/  @!UP0 USEL UR6, UR37, UR6, !UP1 ;  /* 0x0000000625068287 */ /* 0x000fe8000c800000 */
[----:B------:R-:W-:Y:S02]  /*5e90*/  @!UP0 UIADD3 UR4, UPT, UPT, -UR7, UR6, URZ ;  /* 0x0000000607048290 */ /* 0x000fe4000fffe1ff */
[----:B------:R-:W-:Y:S02]  /*5ea0*/  @!UP0 UIADD3 UR6, UPT, UPT, UR7, -UR6, URZ ;  /* 0x8000000607068290 */ /* 0x000fe4000fffe0ff */
[----:B------:R-:W-:Y:S02]  /*5eb0*/  @!UP0 UIMAD UR38, UR4, UR5, UR38 ;  /* 0x00000005042682a4 */ /* 0x000fe4000f8e0226 */
[----:B------:R-:W-:Y:S01]  /*5ec0*/  @!UP0 UIMAD UR37, UR6, UR14, UR37 ;  /* 0x0000000e062582a4 */ /* 0x000fe2000f8e0225 */
[----:B------:R-:W-:Y:S11]  /*5ed0*/  @!P0 BRA `(.L_x_96) ;  /* 0x00000000007c8947 */ /* 0x000ff60003800000 */
[----:B------:R-:W2:Y:S01]  /*5ee0*/  LDCU.64 UR8, c[0x4][0x80] ;  /* 0x01001000ff0877ac */ /* 0x000ea20008000a00 */
[----:B------:R-:W-:Y:S01]  /*5ef0*/  MOV R2, 0x0 ;  /* 0x0000000000027802 */ /* 0x000fe20000000f00 */
[----:B------:R-:W-:Y:S02]  /*5f00*/  HFMA2 R12, -RZ, RZ, 0, 5.9604644775390625e-08 ;  /* 0x00000001ff0c7431 */ /* 0x000fe400000001ff */
[----:B------:R-:W-:Y:S01]  /*5f10*/  IMAD.MOV.U32 R8, RZ, RZ, 0x70 ;  /* 0x00000070ff087424 */ /* 0x000fe200078e00ff */
[----:B------:R3:W4:Y:S01]  /*5f20*/  LDC.64 R14, c[0x4][R2] ;  /* 0x01000000020e7b82 */ /* 0x0007220000000a00 */
[----:B------:R-:W1:Y:S01]  /*5f30*/  LDCU.64 UR6, c[0x4][0x88] ;  /* 0x01001100ff0677ac */ /* 0x000e620008000a00 */
[----:B------:R-:W-:Y:S01]  /*5f40*/  IMAD.MOV.U32 R13, RZ, RZ, RZ ;  /* 0x000000ffff0d7224 */ /* 0x000fe200078e00ff */
[----:B------:R-:W1:Y:S01]  /*5f50*/  LDCU.64 UR4, c[0x4][0x8] ;  /* 0x01000100ff0477ac */ /* 0x000e620008000a00 */
[----:B--2---:R-:W-:Y:S01]  /*5f60*/  MOV R5, UR9 ;  /* 0x0000000900057c02 */ /* 0x004fe20008000f00 */
[----:B------:R-:W-:Y:S01]  /*5f70*/  IMAD.U32 R4, RZ, RZ, UR8 ;  /* 0x00000008ff047e24 */ /* 0x000fe2000f8e00ff */
[----:B-1----:R-:W-:Y:S01]  /*5f80*/  MOV R7, UR7 ;  /* 0x0000000700077c02 */ /* 0x002fe20008000f00 */
[----:B------:R-:W-:Y:S01]  /*5f90*/  IMAD.U32 R6, RZ, RZ, UR6 ;  /* 0x00000006ff067e24 */ /* 0x000fe2000f8e00ff */
[----:B------:R-:W-:Y:S01]  /*5fa0*/  MOV R11, UR5 ;  /* 0x00000005000b7c02 */ /* 0x000fe20008000f00 */
[----:B------:R-:W-:Y:S02]  /*5fb0*/  IMAD.U32 R10, RZ, RZ, UR4 ;  /* 0x00000004ff0a7e24 */ /* 0x000fe4000f8e00ff */
[----:B------:R-:W-:Y:S07]  /*5fc0*/  LEPC R20, `(.L_x_97) ;  /* 0x000000001014794e */ /* 0x000fee0000000000 */
[----:B---345:R-:W-:Y:S05]  /*5fd0*/  CALL.ABS.NOINC R14 ;  /* 0x000000000e007343 */ /* 0x038fea0003c00000 */
.L_x_97:
[----:B------:R-:W1:Y:S01]  /*5fe0*/  LDCU.64 UR8, c[0x4][0x80] ;  /* 0x01001000ff0877ac */ /* 0x000e620008000a00 */
[----:B------:R-:W2:Y:S01]  /*5ff0*/  LDC.64 R2, c[0x4][R2] ;  /* 0x0100000002027b82 */ /* 0x000ea20000000a00 */
[----:B------:R-:W-:Y:S02]  /*6000*/  HFMA2 R12, -RZ, RZ, 0, 5.9604644775390625e-08 ;  /* 0x00000001ff0c7431 */ /* 0x000fe400000001ff */
[----:B------:R-:W-:Y:S02]  /*6010*/  IMAD.MOV.U32 R8, RZ, RZ, 0x70 ;  /* 0x00000070ff087424 */ /* 0x000fe400078e00ff */
[----:B------:R-:W-:Y:S01]  /*6020*/  IMAD.MOV.U32 R13, RZ, RZ, RZ ;  /* 0x000000ffff0d7224 */ /* 0x000fe200078e00ff */
[----:B------:R-:W3:Y:S01]  /*6030*/  LDCU.64 UR6, c[0x4][0x88] ;  /* 0x01001100ff0677ac */ /* 0x000ee20008000a00 */
[----:B------:R-:W4:Y:S01]  /*6040*/  LDCU.64 UR4, c[0x4][0x8] ;  /* 0x01000100ff0477ac */ /* 0x000f220008000a00 */
[----:B-1----:R-:W-:Y:S02]  /*6050*/  MOV R4, UR8 ;  /* 0x0000000800047c02 */ /* 0x002fe40008000f00 */
[----:B------:R-:W-:Y:S02]  /*6060*/  MOV R5, UR9 ;  /* 0x0000000900057c02 */ /* 0x000fe40008000f00 */
[----:B---3--:R-:W-:Y:S01]  /*6070*/  MOV R7, UR7 ;  /* 0x0000000700077c02 */ /* 0x008fe20008000f00 */
[----:B------:R-:W-:Y:S01]  /*6080*/  IMAD.U32 R6, RZ, RZ, UR6 ;  /* 0x00000006ff067e24 */ /* 0x000fe2000f8e00ff */
[----:B----4-:R-:W-:Y:S01]  /*6090*/  MOV R11, UR5 ;  /* 0x00000005000b7c02 */ /* 0x010fe20008000f00 */
[----:B------:R-:W-:Y:S02]  /*60a0*/  IMAD.U32 R10, RZ, RZ, UR4 ;  /* 0x00000004ff0a7e24 */ /* 0x000fe4000f8e00ff */
[----:B------:R-:W-:Y:S07]  /*60b0*/  LEPC R20, `(.L_x_96) ;  /* 0x000000001014794e */ /* 0x000fee0000000000 */
[----:B--2---:R-:W-:Y:S05]  /*60c0*/  CALL.ABS.NOINC R2 ;  /* 0x0000000002007343 */ /* 0x004fea0003c00000 */
.L_x_96:
[----:B------:R-:W-:Y:S05]  /*60d0*/  BSYNC.RECONVERGENT B6 ;  /* 0x0000000000067941 */ /* 0x000fea0003800200 */
.L_x_95:
[----:B------:R-:W-:Y:S02]  /*60e0*/  R2UR UR6, R67 ;  /* 0x00000000430672ca */ /* 0x000fe400000e0000 */
[----:B------:R-:W-:Y:S02]  /*60f0*/  R2UR UR5, R77 ;  /* 0x000000004d0572ca */ /* 0x000fe400000e0000 */
[----:B------:R-:W-:Y:S02]  /*6100*/  R2UR UR4, R76 ;  /* 0x000000004c0472ca */ /* 0x000fe400000e0000 */
[----:B------:R-:W-:Y:S02]  /*6110*/  ISETP.NE.U32.AND P4, PT, R60, RZ, PT ;  /* 0x000000ff3c00720c */ /* 0x000fe40003f85070 */
[----:B------:R-:W-:Y:S02]  /*6120*/  ISETP.NE.U32.AND P2, PT, RZ, UR60, PT ;  /* 0x0000003cff007c0c */ /* 0x000fe4000bf45070 */
[----:B------:R-:W-:Y:S02]  /*6130*/  ISETP.NE.AND.EX P4, PT, R61, RZ, PT, P4 ;  /* 0x000000ff3d00720c */ /* 0x000fe40003f85340 */
[----:B------:R-:W-:Y:S01]  /*6140*/  ISETP.NE.AND.EX P2, PT, RZ, UR61, PT, P2 ;  /* 0x0000003dff007c0c */ /* 0x000fe2000bf45320 */
[----:B------:R-:W-:Y:S02]  /*6150*/  UISETP.NE.AND UP2, UPT, UR6, URZ, UPT ;  /* 0x000000ff0600728c */ /* 0x000fe4000bf45270 */
[----:B------:R-:W-:Y:S04]  /*6160*/  UISETP.NE.U32.AND UP0, UPT, UR5, URZ, UPT ;  /* 0x000000ff0500728c */ /* 0x000fe8000bf05070 */
[----:B------:R-:W-:Y:S01]  /*6170*/  UISETP.NE.AND.EX UP1, UPT, UR4, URZ, UPT, UP0 ;  /* 0x000000ff0400728c */ /* 0x000fe2000bf25300 */
[----:B------:R-:W-:Y:S01]  /*6180*/  PLOP3.LUT P1, PT, PT, PT, UP2, 0x80, 0x8 ;  /* 0x000000000008781c */ /* 0x000fe20003f2f028 */
[----:B------:R-:W-:Y:S03]  /*6190*/  UPLOP3.LUT UP0, UPT, UPT, UPT, UPT, 0x40, 0x4 ;  /* 0x000000000004789c */ /* 0x000fe60003f0e870 */
[----:B------:R-:W-:Y:S06]  /*61a0*/  @UP2 UPLOP3.LUT UP0, UPT, UPT, UPT, UP1, 0x80, 0x8 ;  /* 0x000000000008289c */ /* 0x000fec0003f0f010 */
[----:B------:R-:W-:Y:S01]  /*61b0*/  PLOP3.LUT P0, PT, PT, PT, UP0, 0x80, 0x8 ;  /* 0x000000000008781c */ /* 0x000fe20003f0f008 */
[----:B------:R-:W-:Y:S01]  /*61c0*/  @!UPT UIADD3 URZ, UPT, UPT, URZ, URZ, URZ ;  /* 0x000000fffffff290 */ /* 0x000fe2000fffe0ff */
[----:B------:R-:W-:Y:S11]  /*61d0*/  BRA.U !UP1, `(.L_x_98) ;  /* 0x0000000109407547 */ /* 0x000ff6000b800000 */
[----:B------:R-:W-:Y:S01]  /*61e0*/  UISETP.NE.U32.AND UP0, UPT, UR60, URZ, UPT ;  /* 0x000000ff3c00728c */ /* 0x000fe2000bf05070 */
[----:B------:R-:W-:Y:S01]  /*61f0*/  R2UR UR6, R77 ;  /* 0x000000004d0672ca */ /* 0x000fe200000e0000 */
[----:B------:R-:W2:Y:S01]  /*6200*/  LDCU.64 UR8, c[0x0][0x358] ;  /* 0x00006b00ff0877ac */ /* 0x000ea20008000a00 */
[----:B------:R-:W-:Y:S02]  /*6210*/  HFMA2 R63, -RZ, RZ, 0, 5.9604644775390625e-08 ;  /* 0x00000001ff3f7431 */ /* 0x000fe400000001ff */
[----:B-1----:R-:W-:Y:S01]  /*6220*/  IMAD.MOV.U32 R0, RZ, RZ, 0x1 ;  /* 0x00000001ff007424 */ /* 0x002fe200078e00ff */
[----:B------:R-:W-:Y:S06]  /*6230*/  UISETP.NE.AND.EX UP0, UPT, UR61, URZ, UPT, UP0 ;  /* 0x000000ff3d00728c */ /* 0x000fec000bf05300 */
[----:B------:R-:W-:Y:S05]  /*6240*/  PLOP3.LUT P3, PT, PT, PT, UP0, 0x80, 0x8 ;  /* 0x000000000008781c */ /* 0x000fea0003f6f008 */
[----:B------:R-:W1:Y:S01]  /*6250*/  @UP0 LDCU.64 UR4, c[0x0][0x888] ;  /* 0x00011100ff0407ac */ /* 0x000e620008000a00 */
[----:B------:R-:W-:Y:S07]  /*6260*/  @UP0 UIMAD UR6, UR36, UR6, URZ ;  /* 0x00000006240602a4 */ /* 0x000fee000f8e02ff */
[----:B------:R-:W-:Y:S01]  /*6270*/  @!P3 PRMT R63, R0, 0x7610, R63 ;  /* 0x00007610003fb816 */ /* 0x000fe2000000003f */
[----:B-1----:R-:W-:Y:S06]  /*6280*/  @UP0 UIMAD.WIDE UR4, UR6, 0x4, UR4 ;  /* 0x00000004060408a5 */ /* 0x002fec000f8e0204 */
[----:B------:R-:W-:Y:S02]  /*6290*/  IMAD.U32 R2, RZ, RZ, UR4 ;  /* 0x00000004ff027e24 */ /* 0x000fe4000f8e00ff */
[----:B------:R-:W-:Y:S03]  /*62a0*/  IMAD.U32 R3, RZ, RZ, UR5 ;  /* 0x00000005ff037e24 */ /* 0x000fe6000f8e00ff */
[----:B------:R-:W1:Y:S02]  /*62b0*/  @!UP0 LDCU UR4, c[0x0][0x880] ;  /* 0x00011000ff0487ac */ /* 0x000e640008000800 */
[----:B--2--5:R2:W5:Y:S02]  /*62c0*/  @P3 LDG.E R27, desc[UR8][R2.64] ;  /* 0x00000008021b3981 */ /* 0x024564000c1e1900 */
[----:B-12---:R-:W-:Y:S02]  /*62d0*/  @!P3 MOV R27, UR4 ;  /* 0x00000004001bbc02 */ /* 0x006fe40008000f00 */
.L_x_98:
[----:B------:R-:W-:Y:S05]  /*62e0*/  @!P4 BRA `(.L_x_99) ;  /* 0x000000000024c947 */ /* 0x000fea0003800000 */
[----:B------:R-:W-:Y:S01]  /*62f0*/  ISETP.NE.U32.AND P3, PT, R42, RZ, PT ;  /* 0x000000ff2a00720c */ /* 0x000fe20003f65070 */
[----:B------:R-:W2:Y:S03]  /*6300*/  LDCU.64 UR4, c[0x0][0x358] ;  /* 0x00006b00ff0477ac */ /* 0x000ea60008000a00 */
[----:B------:R-:W-:Y:S11]  /*6310*/  ISETP.NE.AND.EX P3, PT, R43, RZ, PT, P3 ;  /* 0x000000ff2b00720c */ /* 0x000ff60003f65330 */
[----:B------:R-:W-:Y:S02]  /*6320*/  @!UPT UIADD3 URZ, UPT, UPT, URZ, URZ, URZ ;  /* 0x000000fffffff290 */ /* 0x000fe4000fffe0ff */
[----:B------:R-:W3:Y:S01]  /*6330*/  @P3 LDC.64 R2, c[0x0][0x8a8] ;  /* 0x00022a00ff023b82 */ /* 0x000ee20000000a00 */
[----:B-1----:R-:W-:Y:S04]  /*6340*/  @P3 IMAD R0, R60, UR36, RZ ;  /* 0x000000243c003c24 */ /* 0x002fe8000f8e02ff */
[----:B---3--:R-:W-:Y:S05]  /*6350*/  @P3 IMAD.WIDE R2, R0, 0x4, R2 ;  /* 0x0000000400023825 */ /* 0x008fea00078e0202 */
[----:B--2--5:R2:W5:Y:S02]  /*6360*/  @P3 LDG.E R24, desc[UR4][R2.64] ;  /* 0x0000000402183981 */ /* 0x024564000c1e1900 */
[----:B--2---:R-:W3:Y:S02]  /*6370*/  @!P3 LDC R24, c[0x0][0x8a0] ;  /* 0x00022800ff18bb82 */ /* 0x004ee40000000800 */
.L_x_99:
[----:B-----5:R-:W-:Y:S01]  /*6380*/  FSETP.NEU.AND P3, PT, R27, RZ, PT ;  /* 0x000000ff1b00720b */ /* 0x020fe20003f6d000 */
[----:B------:R-:W-:Y:S01]  /*6390*/  IMAD.SHL.U32 R86, R62, 0x4, RZ ;  /* 0x000000043e567824 */ /* 0x000fe200078e00ff */
[----:B------:R-:W-:Y:S01]  /*63a0*/  SEL R5, RZ, 0xffffffff, P2 ;  /* 0xffffffffff057807 */ /* 0x000fe20001000000 */
[----:B------:R-:W-:Y:S01]  /*63b0*/  BSSY B1, `(.L_x_100) ;  /* 0x0000043000017945 */ /* 0x000fe20003800000 */
[----:B------:R-:W-:Y:S01]  /*63c0*/  @P1 LOP3.LUT P2, RZ, R63, 0xff, RZ, 0xc0, !PT ;  /* 0x000000ff3fff1812 */ /* 0x000fe2000784c0ff */
[----:B------:R-:W-:Y:S01]  /*63d0*/  VIADD R81, R86, UR43 ;  /* 0x0000002b56517c36 */ /* 0x000fe20008000000 */
[----:B------:R-:W-:Y:S01]  /*63e0*/  @P1 SEL R2, RZ, 0xffffffff, P3 ;  /* 0xffffffffff021807 */ /* 0x000fe20001800000 */
[----:B------:R-:W-:Y:S01]  /*63f0*/  IMAD.MOV.U32 R87, RZ, RZ, 0x1 ;  /* 0x00000001ff577424 */ /* 0x000fe200078e00ff */
[----:B------:R-:W-:Y:S01]  /*6400*/  LEA R82, R22, UR43, 0x3 ;  /* 0x0000002b16527c11 */ /* 0x000fe2000f8e18ff */
[----:B------:R-:W-:Y:S01]  /*6410*/  IMAD.MOV.U32 R85, RZ, RZ, RZ ;  /* 0x000000ffff557224 */ /* 0x000fe200078e00ff */
[----:B------:R-:W-:Y:S02]  /*6420*/  @P0 SEL R2, R5, R2, !P2 ;  /* 0x0000000205020207 */ /* 0x000fe40005000000 */
[----:B------:R-:W-:Y:S02]  /*6430*/  CS2R R46, SRZ ;  /* 0x00000000002e7805 */ /* 0x000fe4000001ff00 */
[----:B------:R-:W-:Y:S02]  /*6440*/  SHF.L.U32 R3, R72, 0x1f, RZ ;  /* 0x0000001f48037819 */ /* 0x000fe400000006ff */
[----:B------:R-:W-:Y:S02]  /*6450*/  CS2R R44, SRZ ;  /* 0x00000000002c7805 */ /* 0x000fe4000001ff00 */
[----:B------:R-:W-:Y:S02]  /*6460*/  @P1 LOP3.LUT R2, R2, 0x1, RZ, 0xc0, !PT ;  /* 0x0000000102021812 */ /* 0x000fe400078ec0ff */
[----:B------:R-:W-:Y:S02]  /*6470*/  CS2R R50, SRZ ;  /* 0x0000000000327805 */ /* 0x000fe4000001ff00 */
[----:B------:R-:W-:Y:S02]  /*6480*/  PLOP3.LUT P2, PT, PT, PT, UP1, 0x80, 0x8 ;  /* 0x000000000008781c */ /* 0x000fe40003f4f018 */
[----:B------:R-:W-:Y:S02]  /*6490*/  CS2R R48, SRZ ;  /* 0x0000000000307805 */ /* 0x000fe4000001ff00 */
[----:B------:R-:W-:Y:S02]  /*64a0*/  ISETP.NE.U32.OR P6, PT, R2, 0x1, !P1 ;  /* 0x000000010200780c */ /* 0x000fe40004fc5470 */
[----:B------:R-:W-:Y:S02]  /*64b0*/  CS2R R54, SRZ ;  /* 0x0000000000367805 */ /* 0x000fe4000001ff00 */
[C---:B------:R-:W-:Y:S02]  /*64c0*/  LEA.HI R25, R22.reuse, R22, RZ, 0x1 ;  /* 0x0000001616197211 */ /* 0x040fe400078f08ff */
[----:B------:R-:W-:Y:S02]  /*64d0*/  CS2R R52, SRZ ;  /* 0x0000000000347805 */ /* 0x000fe4000001ff00 */
[----:B------:R-:W-:Y:S02]  /*64e0*/  LOP3.LUT P4, R69, R63, 0xff, RZ, 0xc0, !PT ;  /* 0x000000ff3f457812 */ /* 0x000fe4000788c0ff */
[----:B------:R-:W-:Y:S02]  /*64f0*/  CS2R R58, SRZ ;  /* 0x00000000003a7805 */ /* 0x000fe4000001ff00 */
[----:B------:R-:W-:Y:S01]  /*6500*/  SEL R2, RZ, 0xffffffff, P3 ;  /* 0xffffffffff027807 */ /* 0x000fe20001800000 */
[C---:B-1----:R-:W-:Y:S01]  /*6510*/  IMAD.SHL.U32 R0, R25.reuse, 0x80, RZ ;  /* 0x0000008019007824 */ /* 0x042fe200078e00ff */
[----:B------:R-:W-:Y:S02]  /*6520*/  LOP3.LUT R25, R25, 0xffe, RZ, 0xc0, !PT ;  /* 0x00000ffe19197812 */ /* 0x000fe400078ec0ff */
[----:B------:R-:W-:Y:S02]  /*6530*/  CS2R R56, SRZ ;  /* 0x0000000000387805 */ /* 0x000fe4000001ff00 */
[----:B------:R-:W-:Y:S01]  /*6540*/  P2R R79, PR, RZ, 0x40 ;  /* 0x00000040ff4f7803 */ /* 0x000fe20000000000 */
[----:B------:R-:W-:Y:S01]  /*6550*/  VIADD R35, R81, 0x400 ;  /* 0x0000040051237836 */ /* 0x000fe20000000000 */
[----:B------:R-:W-:Y:S01]  /*6560*/  @P2 SEL R2, R5, R2, !P4 ;  /* 0x0000000205022207 */ /* 0x000fe20006000000 */
[----:B------:R-:W-:Y:S01]  /*6570*/  IMAD.IADD R25, R22, 0x1, -R25 ;  /* 0x0000000116197824 */ /* 0x000fe200078e0a19 */
[----:B------:R-:W-:Y:S01]  /*6580*/  @P6 SHF.L.U32 R4, RZ, 0x1f, RZ ;  /* 0x0000001fff046819 */ /* 0x000fe200000006ff */
[----:B------:R-:W-:Y:S01]  /*6590*/  IMAD.IADD R80, R73, 0x1, R81 ;  /* 0x0000000149507824 */ /* 0x000fe200078e0251 */
[----:B------:R-:W-:Y:S02]  /*65a0*/  LOP3.LUT R0, R0, 0xffffff00, RZ, 0xc0, !PT ;  /* 0xffffff0000007812 */ /* 0x000fe400078ec0ff */
[----:B------:R-:W1:Y:S01]  /*65b0*/  @P6 SYNCS.PHASECHK.TRANS64.TRYWAIT P1, [UR43+0x30], R4 ;  /* 0x00003004ff0065a7 */ /* 0x000e62000802112b */
[----:B------:R-:W-:Y:S02]  /*65c0*/  LOP3.LUT R2, R2, 0x1, RZ, 0xc0, !PT ;  /* 0x0000000102027812 */ /* 0x000fe400078ec0ff */
[----:B------:R-:W-:Y:S02]  /*65d0*/  IMAD.IADD R0, R23, 0x1, R0 ;  /* 0x0000000117007824 */ /* 0x000fe400078e0200 */
[----:B------:R-:W-:Y:S02]  /*65e0*/  ISETP.NE.U32.AND P5, PT, R2, 0x1, PT ;  /* 0x000000010200780c */ /* 0x000fe40003fa5070 */
[----:B------:R-:W-:Y:S02]  /*65f0*/  IMAD R25, R25, 0x100000, R0 ;  /* 0x0010000019197824 */ /* 0x000fe400078e0200 */
[----:B------:R-:W-:Y:S01]  /*6600*/  P2R R88, PR, RZ, 0x20 ;  /* 0x00000020ff587803 */ /* 0x000fe20000000000 */
[----:B------:R2:W4:Y:S01]  /*6610*/  SYNCS.PHASECHK.TRANS64.TRYWAIT P0, [R82+URZ+0xa0], R3 ;  /* 0x0000a003520075a7 */ /* 0x00052200080011ff */
[----:B-1----:R-:W-:Y:S01]  /*6620*/  @P6 SEL R87, RZ, 0x1, !P1 ;  /* 0x00000001ff576807 */ /* 0x002fe20004800000 */
[----:B--2---:R-:W-:Y:S06]  /*6630*/  @!P6 BRA `(.L_x_101) ;  /* 0x000000000068e947 */ /* 0x004fec0003800000 */
[C---:B------:R-:W-:Y:S01]  /*6640*/  @P5 IMAD R4, R74.reuse, 0x4, R35 ;  /* 0x000000044a045824 */ /* 0x040fe200078e0223 */
[----:B------:R-:W-:Y:S01]  /*6650*/  ISETP.NE.AND P1, PT, R87, RZ, PT ;  /* 0x000000ff5700720c */ /* 0x000fe20003f25270 */
[----:B------:R-:W-:Y:S01]  /*6660*/  @P5 IMAD R2, R74, 0x4, R81 ;  /* 0x000000044a025824 */ /* 0x000fe200078e0251 */
[----:B------:R-:W-:Y:S01]  /*6670*/  BSSY B0, `(.L_x_102) ;  /* 0x000000e000007945 */ /* 0x000fe20003800000 */
[----:B------:R-:W-:Y:S01]  /*6680*/  IMAD.MOV.U32 R46, RZ, RZ, RZ ;  /* 0x000000ffff2e7224 */ /* 0x000fe200078e00ff */
[----:B------:R-:W-:Y:S01]  /*6690*/  CS2R R50, SRZ ;  /* 0x0000000000327805 */ /* 0x000fe2000001ff00 */
[----:B------:R-:W-:Y:S01]  /*66a0*/  @P5 IMAD.IADD R4, R73, 0x1, R4 ;  /* 0x0000000149045824 */ /* 0x000fe200078e0204 */
[----:B------:R-:W-:Y:S02]  /*66b0*/  CS2R R48, SRZ ;  /* 0x0000000000307805 */ /* 0x000fe4000001ff00 */
[----:B------:R-:W-:Y:S02]  /*66c0*/  CS2R R44, SRZ ;  /* 0x00000000002c7805 */ /* 0x000fe4000001ff00 */
[----:B------:R-:W-:Y:S02]  /*66d0*/  CS2R R58, SRZ ;  /* 0x00000000003a7805 */ /* 0x000fe4000001ff00 */
[----:B------:R-:W-:Y:S02]  /*66e0*/  CS2R R56, SRZ ;  /* 0x0000000000387805 */ /* 0x000fe4000001ff00 */
[----:B------:R-:W-:Y:S02]  /*66f0*/  CS2R R54, SRZ ;  /* 0x0000000000367805 */ /* 0x000fe4000001ff00 */
[----:B------:R-:W-:Y:S01]  /*6700*/  CS2R R52, SRZ ;  /* 0x0000000000347805 */ /* 0x000fe2000001ff00 */
[----:B------:R-:W-:Y:S06]  /*6710*/  @P1 BRA `(.L_x_103) ;  /* 0x00000000000c1947 */ /* 0x000fec0003800000 */
[----:B------:R-:W-:Y:S04]  /*6720*/  SHF.L.U32 R5, RZ, 0x1f, RZ ;  /* 0x0000001fff057819 */ /* 0x000fe800000006ff */
[----:B------:R-:W1:Y:S02]  /*6730*/  SYNCS.PHASECHK.TRANS64.TRYWAIT P1, [UR43+0x30], R5 ;  /* 0x00003005ff0075a7 */ /* 0x000e64000802112b */
[----:B-1----:R-:W-:Y:S05]  /*6740*/  @!P1 BRA `(.L_x_104) ;  /* 0x0000005800849947 */ /* 0x002fea0003800000 */
.L_x_103:
[----:B------:R-:W-:Y:S05]  /*6750*/  BSYNC B0 ;  /* 0x0000000000007941 */ /* 0x000fea0003800000 */
.L_x_102:
[----:B------:R-:W-:Y:S01]  /*6760*/  ISETP.NE.AND P1, PT, R88, RZ, PT ;  /* 0x000000ff5800720c */ /* 0x000fe20003f25270 */
[----:B------:R-:W-:Y:S11]  /*6770*/  HFMA2 R85, -RZ, RZ, 0, 5.9604644775390625e-08 ;  /* 0x00000001ff557431 */ /* 0x000ff600000001ff */
[----:B------:R-:W-:Y:S01]  /*6780*/  @!UPT UIADD3 URZ, UPT, UPT, URZ, URZ, URZ ;  /* 0x000000fffffff290 */ /* 0x000fe2000fffe0ff */
[----:B------:R-:W-:Y:S05]  /*6790*/  @P1 WARPSYNC.ALL ;  /* 0x0000000000001948 */ /* 0x000fea0003800000 */
[----:B------:R2:W1:Y:S04]  /*67a0*/  @P1 LDSM.16.M88.4 R48, [R2+0x400] ;  /* 0x000400000230183b */ /* 0x0004680000000200 */
[----:B------:R2:W1:Y:S04]  /*67b0*/  @P1 LDSM.16.M88.4 R44, [R4] ;  /* 0x00000000042c183b */ /* 0x0004680000000200 */
[----:B------:R2:W1:Y:S04]  /*67c0*/  @P1 LDSM.16.M88.4 R56, [R86+UR43+0x400] ;  /* 0x0004002b5638183b */ /* 0x0004680008000200 */
[----:B------:R2:W1:Y:S02]  /*67d0*/  @P1 LDSM.16.M88.4 R52, [R80+0x400] ;  /* 0x000400005034183b */ /* 0x0004640000000200 */
.L_x_101:
[----:B------:R-:W-:Y:S05]  /*67e0*/  BSYNC B1 ;  /* 0x0000000000017941 */ /* 0x000fea0003800000 */
.L_x_100:
[----:B-1----:R-:W-:Y:S04]  /*67f0*/  SHF.R.U32.HI R5, RZ, 0x15, R25 ;  /* 0x00000015ff057819 */ /* 0x002fe80000011619 */
[----:B------:R-:W-:Y:S01]  /*6800*/  LOP3.LUT P1, RZ, R5, 0x3, R64, 0x48, !PT ;  /* 0x0000000305ff7812 */ /* 0x000fe20007824840 */
[----:B------:R-:W-:Y:S01]  /*6810*/  @!UPT UIADD3 URZ, UPT, UPT, URZ, URZ, URZ ;  /* 0x000000fffffff290 */ /* 0x000fe2000fffe0ff */
[----:B----4-:R-:W-:Y:S11]  /*6820*/  @P0 BRA `(.L_x_105) ;  /* 0x0000000000080947 */ /* 0x010ff60003800000 */
[----:B------:R-:W1:Y:S02]  /*6830*/  SYNCS.PHASECHK.TRANS64.TRYWAIT P0, [R82+URZ+0xa0], R3 ;  /* 0x0000a003520075a7 */ /* 0x000e6400080011ff */
[----:B-1----:R-:W-:Y:S05]  /*6840*/  @!P0 BRA `(.L_x_106) ;  /* 0x00000058005c8947 */ /* 0x002fea0003800000 */
.L_x_105:
[----:B------:R-:W-:Y:S05]  /*6850*/  @!P1 BRA `(.L_x_107) ;  /* 0x0000000000409947 */ /* 0x000fea0003800000 */
[----:B------:R-:W4:Y:S01]  /*6860*/  LDCU.64 UR8, c[0x4][0x70] ;  /* 0x01000e00ff0877ac */ /* 0x000f220008000a00 */
[----:B-1----:R-:W-:Y:S01]  /*6870*/  MOV R3, 0x0 ;  /* 0x0000000000037802 */ /* 0x002fe20000000f00 */
[----:B------:R-:W-:Y:S02]  /*6880*/  HFMA2 R12, -RZ, RZ, 0, 5.9604644775390625e-08 ;  /* 0x00000001ff0c7431 */ /* 0x000fe400000001ff */
[----:B------:R-:W-:Y:S02]  /*6890*/  IMAD.MOV.U32 R8, RZ, RZ, 0x192 ;  /* 0x00000192ff087424 */ /* 0x000fe400078e00ff */
[----:B------:R-:W-:Y:S01]  /*68a0*/  IMAD.MOV.U32 R13, RZ, RZ, RZ ;  /* 0x000000ffff0d7224 */ /* 0x000fe200078e00ff */
[----:B------:R-:W1:Y:S01]  /*68b0*/  LDCU.64 UR6, c[0x4][0x78] ;  /* 0x01000f00ff0677ac */ /* 0x000e620008000a00 */
[----:B--2---:R-:W2:Y:S01]  /*68c0*/  LDC.64 R2, c[0x4][R3] ;  /* 0x0100000003027b82 */ /* 0x004ea20000000a00 */
[----:B------:R-:W5:Y:S01]  /*68d0*/  LDCU.64 UR4, c[0x4][0x10] ;  /* 0x01000200ff0477ac */ /* 0x000f620008000a00 */
[----:B----4-:R-:W-:Y:S01]  /*68e0*/  MOV R5, UR9 ;  /* 0x0000000900057c02 */ /* 0x010fe20008000f00 */
[----:B------:R-:W-:Y:S01]  /*68f0*/  IMAD.U32 R4, RZ, RZ, UR8 ;  /* 0x00000008ff047e24 */ /* 0x000fe2000f8e00ff */
[----:B-1----:R-:W-:Y:S01]  /*6900*/  MOV R7, UR7 ;  /* 0x0000000700077c02 */ /* 0x002fe20008000f00 */
[----:B------:R-:W-:Y:S01]  /*6910*/  IMAD.U32 R6, RZ, RZ, UR6 ;  /* 0x00000006ff067e24 */ /* 0x000fe2000f8e00ff */
[----:B-----5:R-:W-:Y:S01]  /*6920*/  MOV R11, UR5 ;  /* 0x00000005000b7c02 */ /* 0x020fe20008000f00 */
[----:B------:R-:W-:Y:S02]  /*6930*/  IMAD.U32 R10, RZ, RZ, UR4 ;  /* 0x00000004ff0a7e24 */ /* 0x000fe4000f8e00ff */
[----:B------:R-:W-:Y:S07]  /*6940*/  LEPC R20, `(.L_x_107) ;  /* 0x000000001014794e */ /* 0x000fee0000000000 */
[----:B--23--:R-:W-:Y:S05]  /*6950*/  CALL.ABS.NOINC R2 ;  /* 0x0000000002007343 */ /* 0x00cfea0003c00000 */
.L_x_107:
[----:B------:R-:W-:Y:S01]  /*6960*/  LOP3.LUT R20, R56, 0xffffe000, RZ, 0xc0, !PT ;  /* 0xffffe00038147812 */ /* 0x000fe200078ec0ff */
[----:B------:R-:W-:Y:S05]  /*6970*/  WARPSYNC.ALL ;  /* 0x0000000000007948 */ /* 0x000fea0003800000 */
[----:B------:R-:W-:Y:S01]  /*6980*/  R2UR UR4, R25 ;  /* 0x00000000190472ca */ /* 0x000fe200000e0000 */
[----:B------:R-:W-:Y:S01]  /*6990*/  IMAD.SHL.U32 R90, R74, 0x4, RZ ;  /* 0x000000044a5a7824 */ /* 0x000fe200078e00ff */
[----:B------:R-:W-:Y:S01]  /*69a0*/  LOP3.LUT R21, R57, 0xffffe000, RZ, 0xc0, !PT ;  /* 0xffffe00039157812 */ /* 0x000fe200078ec0ff */
[----:B------:R-:W-:Y:S01]  /*69b0*/  BSSY.RECONVERGENT B0, `(.L_x_108) ;  /* 0x0000059000007945 */ /* 0x000fe20003800200 */
[----:B------:R-:W-:Y:S02]  /*69c0*/  LOP3.LUT R26, R59, 0xffffe000, RZ, 0xc0, !PT ;  /* 0xffffe0003b1a7812 */ /* 0x000fe400078ec0ff */
[----:B------:R-:W-:Y:S02]  /*69d0*/  LOP3.LUT R32, R53, 0xffffe000, RZ, 0xc0, !PT ;  /* 0xffffe00035207812 */ /* 0x000fe400078ec0ff */
[----:B------:R-:W-:Y:S02]  /*69e0*/  LOP3.LUT R33, R54, 0xffffe000, RZ, 0xc0, !PT ;  /* 0xffffe00036217812 */ /* 0x000fe400078ec0ff */
[----:B------:R-:W-:Y:S02]  /*69f0*/  IADD3 R84, PT, PT, R35, R90, RZ ;  /* 0x0000005a23547210 */ /* 0x000fe40007ffe0ff */
[----:B------:R-:W-:Y:S01]  /*6a00*/  ISETP.NE.AND P0, PT, R75, RZ, PT ;  /* 0x000000ff4b00720c */ /* 0x000fe20003f05270 */
[----:B--2---:R-:W3:Y:S02]  /*6a10*/  LDTM.16dp128bit.x8 R4, tmem[UR4] ;  /* 0x00000004000479ee */ /* 0x004ee40008180000 */
[----:B------:R-:W-:Y:S02]  /*6a20*/  IMAD.IADD R83, R73, 0x1, R84 ;  /* 0x0000000149537824 */ /* 0x000fe400078e0254 */
[C---:B---3--:R-:W-:Y:S01]  /*6a30*/  FMUL R0, R24.reuse, R4 ;  /* 0x0000000418007220 */ /* 0x048fe20000400000 */
[C---:B------:R-:W-:Y:S01]  /*6a40*/  FMUL R2, R24.reuse, R5 ;  /* 0x0000000518027220 */ /* 0x040fe20000400000 */
[C---:B-1----:R-:W-:Y:S01]  /*6a50*/  FMUL R3, R24.reuse, R6 ;  /* 0x0000000618037220 */ /* 0x042fe20000400000 */
[----:B------:R-:W-:Y:S01]  /*6a60*/  FMUL R7, R24, R7 ;  /* 0x0000000718077220 */ /* 0x000fe20000400000 */
[C---:B------:R-:W-:Y:S01]  /*6a70*/  FFMA R28, R27.reuse, R20, R0 ;  /* 0x000000141b1c7223 */ /* 0x040fe20000000000 */
[----:B------:R-:W-:Y:S01]  /*6a80*/  LOP3.LUT R20, R58, 0xffffe000, RZ, 0xc0, !PT ;  /* 0xffffe0003a147812 */ /* 0x000fe200078ec0ff */
[C---:B------:R-:W-:Y:S01]  /*6a90*/  FFMA R29, R27.reuse, R21, R2 ;  /* 0x000000151b1d7223 */ /* 0x040fe20000000002 */
[----:B------:R-:W-:Y:S01]  /*6aa0*/  LOP3.LUT R21, R52, 0xffffe000, RZ, 0xc0, !PT ;  /* 0xffffe00034157812 */ /* 0x000fe200078ec0ff */
[C---:B------:R-:W-:Y:S01]  /*6ab0*/  FMUL R4, R24.reuse, R8 ;  /* 0x0000000818047220 */ /* 0x040fe20000400000 */
[----:B------:R-:W-:Y:S01]  /*6ac0*/  F2FP.TF32.F32.PACK_B R28, R28 ;  /* 0x0000001cff1c723e */ /* 0x000fe200024050ff */
[----:B------:R-:W-:Y:S01]  /*6ad0*/  FFMA R30, R27, R20, R3 ;  /* 0x000000141b1e7223 */ /* 0x000fe20000000003 */
[----:B------:R-:W-:Y:S01]  /*6ae0*/  LOP3.LUT R20, R55, 0xffffe000, RZ, 0xc0, !PT ;  /* 0xffffe00037147812 */ /* 0x000fe200078ec0ff */
[C---:B------:R-:W-:Y:S01]  /*6af0*/  FMUL R5, R24.reuse, R9 ;  /* 0x0000000918057220 */ /* 0x040fe20000400000 */
[----:B------:R-:W-:Y:S01]  /*6b00*/  F2FP.TF32.F32.PACK_B R29, R29 ;  /* 0x0000001dff1d723e */ /* 0x000fe200024050ff */
[C---:B------:R-:W-:Y:S01]  /*6b10*/  FMUL R6, R24.reuse, R10 ;  /* 0x0000000a18067220 */ /* 0x040fe20000400000 */
[----:B------:R-:W-:Y:S01]  /*6b20*/  F2FP.TF32.F32.PACK_B R30, R30 ;  /* 0x0000001eff1e723e */ /* 0x000fe200024050ff */
[----:B------:R-:W-:Y:S01]  /*6b30*/  FFMA R31, R27, R26, R7 ;  /* 0x0000001a1b1f7223 */ /* 0x000fe20000000007 */
[----:B------:R-:W-:Y:S01]  /*6b40*/  LOP3.LUT R26, R49, 0xffffe000, RZ, 0xc0, !PT ;  /* 0xffffe000311a7812 */ /* 0x000fe200078ec0ff */
[----:B------:R-:W-:Y:S01]  /*6b50*/  FMUL R11, R24, R11 ;  /* 0x0000000b180b7220 */ /* 0x000fe20000400000 */
[C---:B------:R-:W-:Y:S01]  /*6b60*/  FFMA R4, R27.reuse, R21, R4 ;  /* 0x000000151b047223 */ /* 0x040fe20000000004 */
[----:B------:R-:W-:Y:S01]  /*6b70*/  LOP3.LUT R21, R48, 0xffffe000, RZ, 0xc0, !PT ;  /* 0xffffe00030157812 */ /* 0x000fe200078ec0ff */
[C---:B------:R-:W-:Y:S01]  /*6b80*/  FFMA R5, R27.reuse, R32, R5 ;  /* 0x000000201b057223 */ /* 0x040fe20000000005 */
[----:B------:R-:W-:Y:S01]  /*6b90*/  F2FP.TF32.F32.PACK_B R31, R31 ;  /* 0x0000001fff1f723e */ /* 0x000fe200024050ff */
        /* <DEDUP_REMOVED lines=8> */
[----:B------:R1:W-:Y:S01]  /*6c20*/  STSM.16.M88.4 [R81+0x400], R28 ;  /* 0x0004001c51007844 */ /* 0x0003e20000000200 */
[----:B------:R-:W-:Y:S01]  /*6c30*/  F2FP.TF32.F32.PACK_B R6, R6 ;  /* 0x00000006ff06723e */ /* 0x000fe200024050ff */
[C---:B------:R-:W-:Y:S01]  /*6c40*/  FMUL R10, R24.reuse, R14 ;  /* 0x0000000e180a7220 */ /* 0x040fe20000400000 */
[----:B------:R-:W-:Y:S01]  /*6c50*/  F2FP.TF32.F32.PACK_B R7, R7 ;  /* 0x00000007ff07723e */ /* 0x000fe200024050ff */
[----:B------:R-:W-:Y:S01]  /*6c60*/  FMUL R15, R24, R15 ;  /* 0x0000000f180f7220 */ /* 0x000fe20000400000 */
[C---:B------:R-:W-:Y:S01]  /*6c70*/  FFMA R8, R27.reuse, R21, R8 ;  /* 0x000000151b087223 */ /* 0x040fe20000000008 */
[C---:B------:R-:W-:Y:S01]  /*6c80*/  FFMA R9, R27.reuse, R26, R9 ;  /* 0x0000001a1b097223 */ /* 0x040fe20000000009 */
[C---:B------:R-:W-:Y:S01]  /*6c90*/  FFMA R10, R27.reuse, R33, R10 ;  /* 0x000000211b0a7223 */ /* 0x040fe2000000000a */
[----:B------:R1:W-:Y:S01]  /*6ca0*/  STSM.16.M88.4 [R80+0x400], R4 ;  /* 0x0004000450007844 */ /* 0x0003e20000000200 */
[----:B------:R-:W-:Y:S01]  /*6cb0*/  LOP3.LUT R21, R44, 0xffffe000, RZ, 0xc0, !PT ;  /* 0xffffe0002c157812 */ /* 0x000fe200078ec0ff */
[----:B------:R-:W-:Y:S01]  /*6cc0*/  FFMA R11, R27, R20, R15 ;  /* 0x000000141b0b7223 */ /* 0x000fe2000000000f */
[----:B------:R-:W-:Y:S01]  /*6cd0*/  LOP3.LUT R20, R45, 0xffffe000, RZ, 0xc0, !PT ;  /* 0xffffe0002d147812 */ /* 0x000fe200078ec0ff */
[C---:B------:R-:W-:Y:S01]  /*6ce0*/  FMUL R12, R24.reuse, R16 ;  /* 0x00000010180c7220 */ /* 0x040fe20000400000 */
[----:B------:R-:W-:Y:S01]  /*6cf0*/  FMUL R13, R24, R17 ;  /* 0x00000011180d7220 */ /* 0x000fe20000400000 */
[----:B------:R-:W-:Y:S01]  /*6d00*/  LOP3.LUT R33, R46, 0xffffe000, RZ, 0xc0, !PT ;  /* 0xffffe0002e217812 */ /* 0x000fe200078ec0ff */
[C---:B------:R-:W-:Y:S01]  /*6d10*/  FMUL R14, R24.reuse, R18 ;  /* 0x00000012180e7220 */ /* 0x040fe20000400000 */
[----:B------:R-:W-:Y:S01]  /*6d20*/  LOP3.LUT R26, R47, 0xffffe000, RZ, 0xc0, !PT ;  /* 0xffffe0002f1a7812 */ /* 0x000fe200078ec0ff */
[----:B------:R-:W-:Y:S01]  /*6d30*/  FMUL R19, R24, R19 ;  /* 0x0000001318137220 */ /* 0x000fe20000400000 */
[C---:B------:R-:W-:Y:S01]  /*6d40*/  FFMA R12, R27.reuse, R21, R12 ;  /* 0x000000151b0c7223 */ /* 0x040fe2000000000c */
[C---:B------:R-:W-:Y:S01]  /*6d50*/  FFMA R13, R27.reuse, R20, R13 ;  /* 0x000000141b0d7223 */ /* 0x040fe2000000000d */
[C---:B------:R-:W-:Y:S01]  /*6d60*/  FFMA R14, R27.reuse, R33, R14 ;  /* 0x000000211b0e7223 */ /* 0x040fe2000000000e */
[----:B------:R-:W-:Y:S01]  /*6d70*/  FFMA R15, R27, R26, R19 ;  /* 0x0000001a1b0f7223 */ /* 0x000fe20000000013 */
[----:B------:R-:W-:Y:S02]  /*6d80*/  F2FP.TF32.F32.PACK_B R8, R8 ;  /* 0x00000008ff08723e */ /* 0x000fe400024050ff */
[----:B------:R-:W-:Y:S02]  /*6d90*/  F2FP.TF32.F32.PACK_B R9, R9 ;  /* 0x00000009ff09723e */ /* 0x000fe400024050ff */
[----:B------:R-:W-:Y:S02]  /*6da0*/  F2FP.TF32.F32.PACK_B R10, R10 ;  /* 0x0000000aff0a723e */ /* 0x000fe400024050ff */
[----:B------:R-:W-:Y:S02]  /*6db0*/  F2FP.TF32.F32.PACK_B R11, R11 ;  /* 0x0000000bff0b723e */ /* 0x000fe400024050ff */
[----:B------:R-:W-:Y:S02]  /*6dc0*/  F2FP.TF32.F32.PACK_B R12, R12 ;  /* 0x0000000cff0c723e */ /* 0x000fe400024050ff */
[----:B------:R-:W-:Y:S01]  /*6dd0*/  F2FP.TF32.F32.PACK_B R13, R13 ;  /* 0x0000000dff0d723e */ /* 0x000fe200024050ff */
[----:B------:R1:W-:Y:S01]  /*6de0*/  STSM.16.M88.4 [R84], R8 ;  /* 0x0000000854007844 */ /* 0x0003e20000000200 */
[----:B------:R-:W-:Y:S02]  /*6df0*/  F2FP.TF32.F32.PACK_B R14, R14 ;  /* 0x0000000eff0e723e */ /* 0x000fe400024050ff */
[----:B------:R-:W-:Y:S05]  /*6e00*/  F2FP.TF32.F32.PACK_B R15, R15 ;  /* 0x0000000fff0f723e */ /* 0x000fea00024050ff */
[----:B------:R1:W-:Y:S01]  /*6e10*/  STSM.16.M88.4 [R83], R12 ;  /* 0x0000000c53007844 */ /* 0x0003e20000000200 */
[----:B------:R-:W-:Y:S01]  /*6e20*/  @!PT LDS RZ, [RZ] ;  /* 0x00000000fffff984 */ /* 0x000fe20000000800 */
[----:B------:R-:W-:Y:S01]  /*6e30*/  @!PT LDS RZ, [RZ] ;  /* 0x00000000fffff984 */ /* 0x000fe20000000800 */
[----:B------:R-:W-:Y:S01]  /*6e40*/  @!PT LDS RZ, [RZ] ;  /* 0x00000000fffff984 */ /* 0x000fe20000000800 */
[----:B------:R-:W-:Y:S01]  /*6e50*/  @!PT LDS RZ, [RZ] ;  /* 0x00000000fffff984 */ /* 0x000fe20000000800 */
[----:B------:R2:W-:Y:S07]  /*6e60*/  MEMBAR.ALL.CTA ;  /* 0x0000000000007992 */ /* 0x0005ee0000008000 */
[----:B--2---:R-:W2:Y:S02]  /*6e70*/  FENCE.VIEW.ASYNC.S ;  /* 0x00000000000073c6 */ /* 0x004ea40000000000 */
[----:B--2---:R-:W-:Y:S06]  /*6e80*/  BAR.SYNC.DEFER_BLOCKING 0x1, 0x80 ;  /* 0x0042000000007b1d */ /* 0x004fec0000010000 */
[----:B------:R-:W-:Y:S05]  /*6e90*/  @P0 BRA `(.L_x_109) ;  /* 0x0000000000280947 */ /* 0x000fea0003800000 */
[----:B------:R-:W-:Y:S01]  /*6ea0*/  UIADD3 UR4, UPT, UPT, UR43, 0x400, URZ ;  /* 0x000004002b047890 */ /* 0x000fe2000fffe0ff */
[----:B------:R-:W-:Y:S05]  /*6eb0*/  UMOV UR51, UR36 ;  /* 0x0000002400337c82 */ /* 0x000fea0008000000 */
[----:B------:R-:W-:Y:S01]  /*6ec0*/  MOV R68, UR4 ;  /* 0x0000000400447c02 */ /* 0x000fe20008000f00 */
[----:B------:R-:W-:Y:S03]  /*6ed0*/  UIADD3 UR4, UP0, UPT, UR54, 0x680, URZ ;  /* 0x0000068036047890 */ /* 0x000fe6000ff1e0ff */
[----:B------:R-:W-:Y:S01]  /*6ee0*/  R2UR UR48, R68 ;  /* 0x00000000443072ca */ /* 0x000fe200000e0000 */
[----:B------:R-:W-:Y:S11]  /*6ef0*/  UIADD3.X UR5, UPT, UPT, URZ, UR55, URZ, UP0, !UPT ;  /* 0x00000037ff057290 */ /* 0x000ff600087fe4ff */
[----:B------:R-:W-:Y:S01]  /*6f00*/  @!UPT UIADD3 URZ, UPT, UPT, URZ, URZ, URZ ;  /* 0x000000fffffff290 */ /* 0x000fe2000fffe0ff */
[----:B------:R2:W-:Y:S01]  /*6f10*/  UTMASTG.3D [UR48], [UR4] ;  /* 0x00000030040073b5 */ /* 0x0005e20008010000 */
[----:B------:R0:W-:Y:S01]  /*6f20*/  UTMACMDFLUSH ;  /* 0x00000000000079b7 */ /* 0x0001e20000000000 */
[----:B--2---:R-:W-:Y:S04]  /*6f30*/  DEPBAR.LE SB0, 0x1 ;  /* 0x000080400000791a */ /* 0x004fe80000000000 */
.L_x_109:
[----:B------:R-:W-:Y:S05]  /*6f40*/  BSYNC.RECONVERGENT B0 ;  /* 0x0000000000007941 */ /* 0x000fea0003800200 */
.L_x_108:
[----:B------:R-:W-:Y:S01]  /*6f50*/  BAR.SYNC.DEFER_BLOCKING 0x1, 0x80 ;  /* 0x0042000000007b1d */ /* 0x000fe20000010000 */
[----:B------:R-:W-:Y:S01]  /*6f60*/  ISETP.NE.AND P1, PT, R79, RZ, PT ;  /* 0x000000ff4f00720c */ /* 0x000fe20003f25270 */
[----:B------:R-:W-:Y:S01]  /*6f70*/  UISETP.NE.AND UP0, UPT, UR52, URZ, UPT ;  /* 0x000000ff3400728c */ /* 0x000fe2000bf05270 */
[----:B------:R-:W-:Y:S11]  /*6f80*/  LEA R3, R85, UR43, 0x3 ;  /* 0x0000002b55037c11 */ /* 0x000ff6000f8e18ff */
[----:B-1----:R-:W-:Y:S01]  /*6f90*/  @P1 SHF.L.U32 R4, RZ, 0x1f, RZ ;  /* 0x0000001fff041819 */ /* 0x002fe200000006ff */
[----:B------:R-:W-:Y:S06]  /*6fa0*/  BRA.U !UP0, `(.L_x_110) ;  /* 0x0000000108247547 */ /* 0x000fec000b800000 */
[----:B------:R-:W1:Y:S01]  /*6fb0*/  S2R R0, SR_CgaCtaId ;  /* 0x0000000000007919 */ /* 0x000e620000008800 */
[----:B------:R-:W-:Y:S01]  /*6fc0*/  IMAD.U32 R2, RZ, RZ, UR47 ;  /* 0x0000002fff027e24 */ /* 0x000fe2000f8e00ff */
[----:B------:R-:W-:Y:S04]  /*6fd0*/  UIADD3 UR4, UPT, UPT, UR47, 0x1, URZ ;  /* 0x000000012f047890 */ /* 0x000fe8000fffe0ff */
[----:B------:R-:W-:Y:S01]  /*6fe0*/  @P1 LEA R2, R2, UR43, 0x3 ;  /* 0x0000002b02021c11 */ /* 0x000fe2000f8e18ff */
[----:B------:R-:W-:Y:S04]  /*6ff0*/  UISETP.NE.AND UP0, UPT, UR4, 0x4, UPT ;  /* 0x000000040400788c */ /* 0x000fe8000bf05270 */
[----:B------:R-:W-:Y:S01]  /*7000*/  @P1 VIADD R5, R2, 0x50 ;  /* 0x0000005002051836 */ /* 0x000fe20000000000 */
[----:B------:R-:W-:Y:S04]  /*7010*/  USEL UR47, UR4, URZ, UP0 ;  /* 0x000000ff042f7287 */ /* 0x000fe80008000000 */
[----:B-1----:R-:W-:Y:S04]  /*7020*/  @P1 PRMT R0, R0, 0x654, R5 ;  /* 0x0000065400001816 */ /* 0x002fe80000000005 */
[----:B------:R1:W-:Y:S04]  /*7030*/  @P1 SYNCS.ARRIVE.TRANS64.RED.A1T0 RZ, [R0+URZ], RZ ;  /* 0x000000ff00ff19a7 */ /* 0x0003e800081004ff */
.L_x_110:
[----:B------:R-:W2:Y:S01]  /*7040*/  @P1 SYNCS.PHASECHK.TRANS64.TRYWAIT P0, [R3+URZ+0x30], R4 ;  /* 0x00003004030015a7 */ /* 0x000ea200080011ff */
[----:B------:R-:W-:Y:S01]  /*7050*/  BSSY B1, `(.L_x_111) ;  /* 0x0000017000017945 */ /* 0x000fe20003800000 */
[----:B--2---:R-:W-:Y:S03]  /*7060*/  @P1 SEL R87, RZ, 0x1, !P0 ;  /* 0x00000001ff571807 */ /* 0x004fe60004000000 */
[----:B------:R-:W-:Y:S05]  /*7070*/  @!P1 BRA `(.L_x_112) ;  /* 0x0000000000509947 */ /* 0x000fea0003800000 */
[----:B------:R-:W-:Y:S01]  /*7080*/  ISETP.NE.AND P1, PT, R88, RZ, PT ;  /* 0x000000ff5800720c */ /* 0x000fe20003f25270 */
[----:B------:R-:W-:Y:S01]  /*7090*/  BSSY B0, `(.L_x_113) ;  /* 0x000000a000007945 */ /* 0x000fe20003800000 */
[----:B------:R-:W-:Y:S11]  /*70a0*/  ISETP.NE.AND P0, PT, R87, RZ, PT ;  /* 0x000000ff5700720c */ /* 0x000ff60003f05270 */
[----:B------:R-:W-:Y:S04]  /*70b0*/  @P1 IMAD R5, R85, 0x2000, R86 ;  /* 0x0000200055051824 */ /* 0x000fe800078e0256 */
[----:B------:R-:W-:Y:S05]  /*70c0*/  @P1 VIADD R4, R5, UR43 ;  /* 0x0000002b05041c36 */ /* 0x000fea0008000000 */
[----:B------:R-:W-:Y:S01]  /*70d0*/  @P1 IADD3 R2, PT, PT, R90, R4, RZ ;  /* 0x000000045a021210 */ /* 0x000fe20007ffe0ff */
[----:B------:R-:W-:Y:S01]  /*70e0*/  @P1 IMAD.IADD R4, R73, 0x1, R4 ;  /* 0x0000000149041824 */ /* 0x000fe200078e0204 */
[----:B------:R-:W-:Y:S06]  /*70f0*/  @P0 BRA `(.L_x_114) ;  /* 0x00000000000c0947 */ /* 0x000fec0003800000 */
[----:B-1----:R-:W-:Y:S04]  /*7100*/  SHF.L.U32 R0, RZ, 0x1f, RZ ;  /* 0x0000001fff007819 */ /* 0x002fe800000006ff */
[----:B------:R-:W1:Y:S02]  /*7110*/  SYNCS.PHASECHK.TRANS64.TRYWAIT P0, [R3+URZ+0x30], R0 ;  /* 0x00003000030075a7 */ /* 0x000e6400080011ff */
[----:B-1----:R-:W-:Y:S05]  /*7120*/  @!P0 BRA `(.L_x_115) ;  /* 0x0000005000388947 */ /* 0x002fea0003800000 */
.L_x_114:
[----:B------:R-:W-:Y:S05]  /*7130*/  BSYNC B0 ;  /* 0x0000000000007941 */ /* 0x000fea0003800000 */
.L_x_113:
[----:B------:R-:W-:Y:S02]  /*7140*/  ISETP.NE.AND P0, PT, R88, RZ, PT ;  /* 0x000000ff5800720c */ /* 0x000fe40003f05270 */
[----:B------:R-:W-:Y:S11]  /*7150*/  IADD3 R85, PT, PT, R85, 0x1, RZ ;  /* 0x0000000155557810 */ /* 0x000ff60007ffe0ff */
[----:B-1----:R-:W-:Y:S01]  /*7160*/  @P0 IMAD.IADD R0, R73, 0x1, R2 ;  /* 0x0000000149000824 */ /* 0x002fe200078e0202 */
[----:B------:R-:W-:Y:S05]  /*7170*/  @P0 WARPSYNC.ALL ;  /* 0x0000000000000948 */ /* 0x000fea0003800000 */
[----:B------:R2:W3:Y:S04]  /*7180*/  @P0 LDSM.16.M88.4 R56, [R5+UR43+0x400] ;  /* 0x0004002b0538083b */ /* 0x0004e80008000200 */
[----:B------:R2:W4:Y:S04]  /*7190*/  @P0 LDSM.16.M88.4 R52, [R4+0x400] ;  /* 0x000400000434083b */ /* 0x0005280000000200 */
[----:B------:R2:W1:Y:S04]  /*71a0*/  @P0 LDSM.16.M88.4 R48, [R2+0x400] ;  /* 0x000400000230083b */ /* 0x0004680000000200 */
[----:B------:R2:W1:Y:S02]  /*71b0*/  @P0 LDSM.16.M88.4 R44, [R0+0x400] ;  /* 0x00040000002c083b */ /* 0x0004640000000200 */
.L_x_112:
[----:B------:R-:W-:Y:S05]  /*71c0*/  BSYNC B1 ;  /* 0x0000000000017941 */ /* 0x000fea0003800000 */
.L_x_111:
[----:B------:R-:W-:Y:S05]  /*71d0*/  VIADD R3, R25, 0x20 ;  /* 0x0000002019037836 */ /* 0x000fea0000000000 */
[----:B------:R-:W-:Y:S04]  /*71e0*/  SHF.R.U32.HI R3, RZ, 0x15, R3 ;  /* 0x00000015ff037819 */ /* 0x000fe80000011603 */
[----:B------:R-:W-:Y:S11]  /*71f0*/  LOP3.LUT P0, RZ, R3, 0x3, R64, 0x48, !PT ;  /* 0x0000000303ff7812 */ /* 0x000ff60007804840 */
[----:B------:R-:W-:Y:S02]  /*7200*/  @!UPT UIADD3 URZ, UPT, UPT, URZ, URZ, URZ ;  /* 0x000000fffffff290 */ /* 0x000fe4000fffe0ff */
[----:B------:R-:W-:Y:S05]  /*7210*/  @!P0 BRA `(.L_x_116) ;  /* 0x0000000000408947 */ /* 0x000fea0003800000 */
[----:B------:R-:W5:Y:S01]  /*7220*/  LDCU.64 UR8, c[0x4][0x70] ;  /* 0x01000e00ff0877ac */ /* 0x000f620008000a00 */
[----:B------:R-:W-:Y:S01]  /*7230*/  MOV R3, 0x0 ;  /* 0x0000000000037802 */ /* 0x000fe20000000f00 */
[----:B------:R-:W-:Y:S02]  /*7240*/  HFMA2 R12, -RZ, RZ, 0, 5.9604644775390625e-08 ;  /* 0x00000001ff0c7431 */ /* 0x000fe400000001ff */
[----:B------:R-:W-:Y:S02]  /*7250*/  IMAD.MOV.U32 R8, RZ, RZ, 0x192 ;  /* 0x00000192ff087424 */ /* 0x000fe400078e00ff */
[----:B------:R-:W-:Y:S01]  /*7260*/  IMAD.MOV.U32 R13, RZ, RZ, RZ ;  /* 0x000000ffff0d7224 */ /* 0x000fe200078e00ff */
[----:B------:R-:W3:Y:S01]  /*7270*/  LDCU.64 UR6, c[0x4][0x78] ;  /* 0x01000f00ff0677ac */ /* 0x000ee20008000a00 */
[----:B--2---:R-:W2:Y:S01]  /*7280*/  LDC.64 R2, c[0x4][R3] ;  /* 0x0100000003027b82 */ /* 0x004ea20000000a00 */
[----:B------:R-:W4:Y:S01]  /*7290*/  LDCU.64 UR4, c[0x4][0x10] ;  /* 0x01000200ff0477ac */ /* 0x000f220008000a00 */
[----:B-----5:R-:W-:Y:S01]  /*72a0*/  MOV R5, UR9 ;  /* 0x0000000900057c02 */ /* 0x020fe20008000f00 */
[----:B------:R-:W-:Y:S01]  /*72b0*/  IMAD.U32 R4, RZ, RZ, UR8 ;  /* 0x00000008ff047e24 */ /* 0x000fe2000f8e00ff */
[----:B---3--:R-:W-:Y:S01]  /*72c0*/  MOV R7, UR7 ;  /* 0x0000000700077c02 */ /* 0x008fe20008000f00 */
[----:B------:R-:W-:Y:S01]  /*72d0*/  IMAD.U32 R6, RZ, RZ, UR6 ;  /* 0x00000006ff067e24 */ /* 0x000fe2000f8e00ff */
[----:B----4-:R-:W-:Y:S01]  /*72e0*/  MOV R11, UR5 ;  /* 0x00000005000b7c02 */ /* 0x010fe20008000f00 */
[----:B------:R-:W-:Y:S02]  /*72f0*/  IMAD.U32 R10, RZ, RZ, UR4 ;  /* 0x00000004ff0a7e24 */ /* 0x000fe4000f8e00ff */
[----:B------:R-:W-:Y:S07]  /*7300*/  LEPC R20, `(.L_x_116) ;  /* 0x000000001014794e */ /* 0x000fee0000000000 */
[----:B-12---:R-:W-:Y:S05]  /*7310*/  CALL.ABS.NOINC R2 ;  /* 0x0000000002007343 */ /* 0x006fea0003c00000 */
.L_x_116:
[----:B---3--:R-:W-:Y:S01]  /*7320*/  LOP3.LUT R20, R56, 0xffffe000, RZ, 0xc0, !PT ;  /* 0xffffe00038147812 */ /* 0x008fe200078ec0ff */
[----:B------:R-:W-:Y:S05]  /*7330*/  WARPSYNC.ALL ;  /* 0x0000000000007948 */ /* 0x000fea0003800000 */
[----:B------:R-:W-:Y:S01]  /*7340*/  R2UR UR4, R25 ;  /* 0x00000000190472ca */ /* 0x000fe200000e0000 */
[----:B------:R-:W3:Y:S01]  /*7350*/  S2R R89, SR_CgaCtaId ;  /* 0x0000000000597919 */ /* 0x000ee20000008800 */
[----:B------:R-:W-:Y:S01]  /*7360*/  LOP3.LUT R21, R57, 0xffffe000, RZ, 0xc0, !PT ;  /* 0xffffe00039157812 */ /* 0x000fe200078ec0ff */
[----:B------:R-:W-:Y:S01]  /*7370*/  IMAD.U32 R40, RZ, RZ, UR47 ;  /* 0x0000002fff287e24 */ /* 0x000fe2000f8e00ff */
[----:B------:R-:W-:Y:S01]  /*7380*/  LOP3.LUT R41, R58, 0xffffe000, RZ, 0xc0, !PT ;  /* 0xffffe0003a297812 */ /* 0x000fe200078ec0ff */
[----:B------:R-:W-:Y:S01]  /*7390*/  BSSY.RECONVERGENT B0, `(.L_x_117) ;  /* 0x000005b000007945 */ /* 0x000fe20003800200 */
[----:B-1----:R-:W-:Y:S02]  /*73a0*/  LOP3.LUT R26, R48, 0xffffe000, RZ, 0xc0, !PT ;  /* 0xffffe000301a7812 */ /* 0x002fe400078ec0ff */
[----:B------:R-:W-:Y:S02]  /*73b0*/  ISETP.NE.AND P6, PT, R79, RZ, PT ;  /* 0x000000ff4f00720c */ /* 0x000fe40003fc5270 */
[----:B------:R-:W-:Y:S02]  /*73c0*/  ISETP.NE.AND P0, PT, R75, RZ, PT ;  /* 0x000000ff4b00720c */ /* 0x000fe40003f05270 */
[----:B------:R-:W-:Y:S01]  /*73d0*/  LEA R91, R85, UR43, 0x3 ;  /* 0x0000002b555b7c11 */ /* 0x000fe2000f8e18ff */
[----:B--2---:R-:W1:Y:S08]  /*73e0*/  LDTM.16dp128bit.x8 R4, tmem[UR4+0x20] ;  /* 0x00002004000479ee */ /* 0x004e700008180000 */
[----:B------:R-:W-:Y:S02]  /*73f0*/  @P6 LEA R40, R40, UR43, 0x3 ;  /* 0x0000002b28286c11 */ /* 0x000fe4000f8e18ff */
[----:B------:R-:W-:Y:S03]  /*7400*/  @P6 SHF.L.U32 R92, RZ, 0x1f, RZ ;  /* 0x0000001fff5c6819 */ /* 0x000fe600000006ff */
[----:B------:R-:W-:Y:S05]  /*7410*/  @P6 VIADD R40, R40, 0x50 ;  /* 0x0000005028286836 */ /* 0x000fea0000000000 */
[----:B---3--:R-:W-:Y:S01]  /*7420*/  @P6 PRMT R40, R89, 0x654, R40 ;  /* 0x0000065459286816 */ /* 0x008fe20000000028 */
[C---:B-1----:R-:W-:Y:S01]  /*7430*/  FMUL R0, R24.reuse, R4 ;  /* 0x0000000418007220 */ /* 0x042fe20000400000 */
[C---:B------:R-:W-:Y:S01]  /*7440*/  FMUL R2, R24.reuse, R5 ;  /* 0x0000000518027220 */ /* 0x040fe20000400000 */
[C---:B------:R-:W-:Y:S01]  /*7450*/  FMUL R3, R24.reuse, R10 ;  /* 0x0000000a18037220 */ /* 0x040fe20000400000 */
[----:B------:R-:W-:Y:S01]  /*7460*/  FMUL R4, R24, R11 ;  /* 0x0000000b18047220 */ /* 0x000fe20000400000 */
[C---:B------:R-:W-:Y:S01]  /*7470*/  FFMA R28, R27.reuse, R20, R0 ;  /* 0x000000141b1c7223 */ /* 0x040fe20000000000 */
[----:B----4-:R-:W-:Y:S01]  /*7480*/  LOP3.LUT R20, R52, 0xffffe000, RZ, 0xc0, !PT ;  /* 0xffffe00034147812 */ /* 0x010fe200078ec0ff */
        /* <DEDUP_REMOVED lines=8> */
[----:B------:R-:W-:Y:S01]  /*7510*/  FFMA R31, R27, R21, R2 ;  /* 0x000000151b1f7223 */ /* 0x000fe20000000002 */
[----:B------:R-:W-:Y:S01]  /*7520*/  LOP3.LUT R21, R53, 0xffffe000, RZ, 0xc0, !PT ;  /* 0xffffe00035157812 */ /* 0x000fe200078ec0ff */
[C---:B------:R-:W-:Y:S01]  /*7530*/  FMUL R0, R24.reuse, R8 ;  /* 0x0000000818007220 */ /* 0x040fe20000400000 */
[----:B------:R-:W-:Y:S01]  /*7540*/  F2FP.TF32.F32.PACK_B R30, R30 ;  /* 0x0000001eff1e723e */ /* 0x000fe200024050ff */
[----:B------:R-:W-:Y:S01]  /*7550*/  FMUL R2, R24, R9 ;  /* 0x0000000918027220 */ /* 0x000fe20000400000 */
[----:B------:R-:W-:Y:S01]  /*7560*/  F2FP.TF32.F32.PACK_B R31, R31 ;  /* 0x0000001fff1f723e */ /* 0x000fe200024050ff */
[C---:B------:R-:W-:Y:S01]  /*7570*/  FFMA R32, R27.reuse, R20, R0 ;  /* 0x000000141b207223 */ /* 0x040fe20000000000 */
[----:B------:R-:W-:Y:S01]  /*7580*/  LOP3.LUT R20, R54, 0xffffe000, RZ, 0xc0, !PT ;  /* 0xffffe00036147812 */ /* 0x000fe200078ec0ff */
[----:B------:R-:W-:Y:S01]  /*7590*/  FFMA R33, R27, R21, R2 ;  /* 0x000000151b217223 */ /* 0x000fe20000000002 */
[----:B------:R-:W-:Y:S01]  /*75a0*/  LOP3.LUT R21, R49, 0xffffe000, RZ, 0xc0, !PT ;  /* 0xffffe00031157812 */ /* 0x000fe200078ec0ff */
[----:B------:R1:W-:Y:S01]  /*75b0*/  STSM.16.M88.4 [R81+0x2400], R28 ;  /* 0x0024001c51007844 */ /* 0x0003e20000000200 */
[----:B------:R-:W-:Y:S01]  /*75c0*/  F2FP.TF32.F32.PACK_B R32, R32 ;  /* 0x00000020ff20723e */ /* 0x000fe200024050ff */
[C---:B------:R-:W-:Y:S01]  /*75d0*/  FFMA R34, R27.reuse, R20, R3 ;  /* 0x000000141b227223 */ /* 0x040fe20000000003 */
[----:B------:R-:W-:Y:S01]  /*75e0*/  LOP3.LUT R20, R50, 0xffffe000, RZ, 0xc0, !PT ;  /* 0xffffe00032147812 */ /* 0x000fe200078ec0ff */
[C---:B------:R-:W-:Y:S01]  /*75f0*/  FMUL R5, R24.reuse, R12 ;  /* 0x0000000c18057220 */ /* 0x040fe20000400000 */
[----:B------:R-:W-:Y:S01]  /*7600*/  F2FP.TF32.F32.PACK_B R33, R33 ;  /* 0x00000021ff21723e */ /* 0x000fe200024050ff */
[C---:B------:R-:W-:Y:S01]  /*7610*/  FMUL R6, R24.reuse, R13 ;  /* 0x0000000d18067220 */ /* 0x040fe20000400000 */
[----:B------:R-:W-:Y:S01]  /*7620*/  F2FP.TF32.F32.PACK_B R34, R34 ;  /* 0x00000022ff22723e */ /* 0x000fe200024050ff */
[----:B------:R-:W-:Y:S01]  /*7630*/  FMUL R7, R24, R14 ;  /* 0x0000000e18077220 */ /* 0x000fe20000400000 */
[----:B------:R-:W-:Y:S01]  /*7640*/  FFMA R35, R27, R41, R4 ;  /* 0x000000291b237223 */ /* 0x000fe20000000004 */
[----:B------:R-:W-:Y:S01]  /*7650*/  LOP3.LUT R41, R51, 0xffffe000, RZ, 0xc0, !PT ;  /* 0xffffe00033297812 */ /* 0x000fe200078ec0ff */
[C---:B------:R-:W-:Y:S01]  /*7660*/  FFMA R36, R27.reuse, R26, R5 ;  /* 0x0000001a1b247223 */ /* 0x040fe20000000005 */
[----:B------:R-:W-:Y:S01]  /*7670*/  LOP3.LUT R26, R46, 0xffffe000, RZ, 0xc0, !PT ;  /* 0xffffe0002e1a7812 */ /* 0x000fe200078ec0ff */
[C---:B------:R-:W-:Y:S01]  /*7680*/  FFMA R37, R27.reuse, R21, R6 ;  /* 0x000000151b257223 */ /* 0x040fe20000000006 */
[----:B------:R-:W-:Y:S01]  /*7690*/  FMUL R8, R24, R15 ;  /* 0x0000000f18087220 */ /* 0x000fe20000400000 */
[----:B------:R-:W-:Y:S01]  /*76a0*/  FFMA R38, R27, R20, R7 ;  /* 0x000000141b267223 */ /* 0x000fe20000000007 */
[----:B------:R-:W-:Y:S01]  /*76b0*/  LOP3.LUT R20, R44, 0xffffe000, RZ, 0xc0, !PT ;  /* 0xffffe0002c147812 */ /* 0x000fe200078ec0ff */
[C---:B------:R-:W-:Y:S01]  /*76c0*/  FMUL R9, R24.reuse, R16 ;  /* 0x0000001018097220 */ /* 0x040fe20000400000 */
[----:B------:R-:W-:Y:S01]  /*76d0*/  LOP3.LUT R21, R45, 0xffffe000, RZ, 0xc0, !PT ;  /* 0xffffe0002d157812 */ /* 0x000fe200078ec0ff */
[----:B------:R-:W-:Y:S01]  /*76e0*/  FFMA R39, R27, R41, R8 ;  /* 0x000000291b277223 */ /* 0x000fe20000000008 */
[C---:B------:R-:W-:Y:S01]  /*76f0*/  FMUL R10, R24.reuse, R17 ;  /* 0x00000011180a7220 */ /* 0x040fe20000400000 */
[C---:B------:R-:W-:Y:S01]  /*7700*/  FMUL R11, R24.reuse, R18 ;  /* 0x00000012180b7220 */ /* 0x040fe20000400000 */
[----:B------:R-:W-:Y:S01]  /*7710*/  LOP3.LUT R41, R47, 0xffffe000, RZ, 0xc0, !PT ;  /* 0xffffe0002f297812 */ /* 0x000fe200078ec0ff */
[----:B------:R-:W-:Y:S01]  /*7720*/  FMUL R12, R24, R19 ;  /* 0x00000013180c7220 */ /* 0x000fe20000400000 */
[----:B------:R-:W-:Y:S02]  /*7730*/  F2FP.TF32.F32.PACK_B R35, R35 ;  /* 0x00000023ff23723e */ /* 0x000fe400024050ff */
[----:B------:R-:W-:Y:S02]  /*7740*/  F2FP.TF32.F32.PACK_B R36, R36 ;  /* 0x00000024ff24723e */ /* 0x000fe400024050ff */
[----:B------:R-:W-:Y:S01]  /*7750*/  F2FP.TF32.F32.PACK_B R37, R37 ;  /* 0x00000025ff25723e */ /* 0x000fe200024050ff */
[----:B------:R2:W-:Y:S01]  /*7760*/  STSM.16.M88.4 [R80+0x2400], R32 ;  /* 0x0024002050007844 */ /* 0x0005e20000000200 */
[----:B------:R-:W-:Y:S01]  /*7770*/  F2FP.TF32.F32.PACK_B R38, R38 ;  /* 0x00000026ff26723e */ /* 0x000fe200024050ff */
[C---:B-1----:R-:W-:Y:S01]  /*7780*/  FFMA R28, R27.reuse, R20, R9 ;  /* 0x000000141b1c7223 */ /* 0x042fe20000000009 */
[C---:B------:R-:W-:Y:S01]  /*7790*/  FFMA R29, R27.reuse, R21, R10 ;  /* 0x000000151b1d7223 */ /* 0x040fe2000000000a */
[C---:B------:R-:W-:Y:S01]  /*77a0*/  FFMA R30, R27.reuse, R26, R11 ;  /* 0x0000001a1b1e7223 */ /* 0x040fe2000000000b */
[----:B------:R-:W-:Y:S01]  /*77b0*/  FFMA R31, R27, R41, R12 ;  /* 0x000000291b1f7223 */ /* 0x000fe2000000000c */
[----:B------:R-:W-:Y:S02]  /*77c0*/  F2FP.TF32.F32.PACK_B R39, R39 ;  /* 0x00000027ff27723e */ /* 0x000fe400024050ff */
[----:B------:R-:W-:Y:S02]  /*77d0*/  F2FP.TF32.F32.PACK_B R28, R28 ;  /* 0x0000001cff1c723e */ /* 0x000fe400024050ff */
[----:B------:R-:W-:Y:S01]  /*77e0*/  F2FP.TF32.F32.PACK_B R29, R29 ;  /* 0x0000001dff1d723e */ /* 0x000fe200024050ff */
[----:B------:R2:W-:Y:S01]  /*77f0*/  STSM.16.M88.4 [R84+0x2000], R36 ;  /* 0x0020002454007844 */ /* 0x0005e20000000200 */
[----:B------:R-:W-:Y:S02]  /*7800*/  F2FP.TF32.F32.PACK_B R30, R30 ;  /* 0x0000001eff1e723e */ /* 0x000fe400024050ff */
[----:B------:R-:W-:Y:S05]  /*7810*/  F2FP.TF32.F32.PACK_B R31, R31 ;  /* 0x0000001fff1f723e */ /* 0x000fea00024050ff */
[----:B------:R2:W-:Y:S01]  /*7820*/  STSM.16.M88.4 [R83+0x2000], R28 ;  /* 0x0020001c53007844 */ /* 0x0005e20000000200 */
[----:B------:R-:W-:Y:S01]  /*7830*/  @!PT LDS RZ, [RZ] ;  /* 0x00000000fffff984 */ /* 0x000fe20000000800 */
[----:B------:R-:W-:Y:S01]  /*7840*/  @!PT LDS RZ, [RZ] ;  /* 0x00000000fffff984 */ /* 0x000fe20000000800 */
[----:B------:R-:W-:Y:S01]  /*7850*/  @!PT LDS RZ, [RZ] ;  /* 0x00000000fffff984 */ /* 0x000fe20000000800 */
[----:B------:R-:W-:Y:S01]  /*7860*/  @!PT LDS RZ, [RZ] ;  /* 0x00000000fffff984 */ /* 0x000fe20000000800 */
[----:B------:R1:W-:Y:S07]  /*7870*/  MEMBAR.ALL.CTA ;  /* 0x0000000000007992 */ /* 0x0003ee0000008000 */
[----:B-1----:R-:W1:Y:S02]  /*7880*/  FENCE.VIEW.ASYNC.S ;  /* 0x00000000000073c6 */ /* 0x002e640000000000 */
[----:B-1----:R-:W-:Y:S06]  /*7890*/  BAR.SYNC.DEFER_BLOCKING 0x1, 0x80 ;  /* 0x0042000000007b1d */ /* 0x002fec0000010000 */
[----:B------:R-:W-:Y:S05]  /*78a0*/  @P0 BRA `(.L_x_118) ;  /* 0x0000000000240947 */ /* 0x000fea0003800000 */
[----:B------:R-:W-:Y:S02]  /*78b0*/  UIADD3 UR4, UP0, UPT, UR54, 0x680, URZ ;  /* 0x0000068036047890 */ /* 0x000fe4000ff1e0ff */
[----:B------:R-:W-:Y:S02]  /*78c0*/  UIADD3 UR9, UPT, UPT, UR49, 0x20, URZ ;  /* 0x0000002031097890 */ /* 0x000fe4000fffe0ff */
[----:B------:R-:W-:Y:S02]  /*78d0*/  UIADD3 UR8, UPT, UPT, UR43, 0x2400, URZ ;  /* 0x000024002b087890 */ /* 0x000fe4000fffe0ff */
[----:B------:R-:W-:Y:S01]  /*78e0*/  UIADD3.X UR5, UPT, UPT, URZ, UR55, URZ, UP0, !UPT ;  /* 0x00000037ff057290 */ /* 0x000fe200087fe4ff */
[----:B------:R-:W-:Y:S01]  /*78f0*/  UMOV UR10, UR50 ;  /* 0x00000032000a7c82 */ /* 0x000fe20008000000 */
[----:B------:R-:W-:Y:S07]  /*7900*/  UMOV UR11, UR36 ;  /* 0x00000024000b7c82 */ /* 0x000fee0008000000 */
[----:B------:R1:W-:Y:S01]  /*7910*/  UTMASTG.3D [UR8], [UR4] ;  /* 0x00000008040073b5 */ /* 0x0003e20008010000 */
[----:B------:R0:W-:Y:S01]  /*7920*/  UTMACMDFLUSH ;  /* 0x00000000000079b7 */ /* 0x0001e20000000000 */
[----:B-1----:R-:W-:Y:S04]  /*7930*/  DEPBAR.LE SB0, 0x1 ;  /* 0x000080400000791a */ /* 0x002fe80000000000 */
.L_x_118:
[----:B------:R-:W-:Y:S05]  /*7940*/  BSYNC.RECONVERGENT B0 ;  /* 0x0000000000007941 */ /* 0x000fea0003800200 */
.L_x_117:
[----:B------:R-:W-:Y:S01]  /*7950*/  BAR.SYNC.DEFER_BLOCKING 0x1, 0x80 ;  /* 0x0042000000007b1d */ /* 0x000fe20000010000 */
[----:B------:R-:W-:Y:S04]  /*7960*/  UIADD3 UR4, UPT, UPT, UR47, 0x1, URZ ;  /* 0x000000012f047890 */ /* 0x000fe8000fffe0ff */
[----:B------:R-:W-:Y:S04]  /*7970*/  UISETP.NE.AND UP0, UPT, UR4, 0x4, UPT ;  /* 0x000000040400788c */ /* 0x000fe8000bf05270 */
[----:B------:R-:W-:Y:S01]  /*7980*/  USEL UR46, UR4, URZ, UP0 ;  /* 0x000000ff042e7287 */ /* 0x000fe20008000000 */
[----:B------:R1:W-:Y:S01]  /*7990*/  @P6 SYNCS.ARRIVE.TRANS64.RED.A1T0 RZ, [R40+URZ], RZ ;  /* 0x000000ff28ff69a7 */ /* 0x0003e200081004ff */
[----:B------:R-:W-:Y:S01]  /*79a0*/  BSSY B1, `(.L_x_119) ;  /* 0x0000018000017945 */ /* 0x000fe20003800000 */
[----:B------:R-:W3:Y:S02]  /*79b0*/  @P6 SYNCS.PHASECHK.TRANS64.TRYWAIT P0, [R91+URZ+0x30], R92 ;  /* 0x0000305c5b0065a7 */ /* 0x000ee400080011ff */
[----:B---3--:R-:W-:Y:S01]  /*79c0*/  @P6 SEL R87, RZ, 0x1, !P0 ;  /* 0x00000001ff576807 */ /* 0x008fe20004000000 */
[----:B-1----:R-:W-:Y:S06]  /*79d0*/  @!P6 BRA `(.L_x_120) ;  /* 0x000000000050e947 */ /* 0x002fec0003800000 */
        /* <DEDUP_REMOVED lines=8> */
[----:B------:R-:W-:Y:S04]  /*7a60*/  SHF.L.U32 R4, RZ, 0x1f, RZ ;  /* 0x0000001fff047819 */ /* 0x000fe800000006ff */
[----:B------:R-:W1:Y:S02]  /*7a70*/  SYNCS.PHASECHK.TRANS64.TRYWAIT P0, [R91+URZ+0x30], R4 ;  /* 0x000030045b0075a7 */ /* 0x000e6400080011ff */
[----:B-1----:R-:W-:Y:S05]  /*7a80*/  @!P0 BRA `(.L_x_123) ;  /* 0x0000004400f48947 */ /* 0x002fea0003800000 */
.L_x_122:
[----:B------:R-:W-:Y:S05]  /*7a90*/  BSYNC B0 ;  /* 0x0000000000007941 */ /* 0x000fea0003800000 */
.L_x_121:
        /* <DEDUP_REMOVED lines=8> */
.L_x_120:
[----:B------:R-:W-:Y:S05]  /*7b20*/  BSYNC B1 ;  /* 0x0000000000017941 */ /* 0x000fea0003800000 */
.L_x_119:
[----:B-1----:R-:W-:Y:S05]  /*7b30*/  VIADD R3, R25, 0x40 ;  /* 0x0000004019037836 */ /* 0x002fea0000000000 */
[----:B------:R-:W-:Y:S04]  /*7b40*/  SHF.R.U32.HI R3, RZ, 0x15, R3 ;  /* 0x00000015ff037819 */ /* 0x000fe80000011603 */
[----:B------:R-:W-:Y:S11]  /*7b50*/  LOP3.LUT P0, RZ, R3, 0x3, R64, 0x48, !PT ;  /* 0x0000000303ff7812 */ /* 0x000ff60007804840 */
[----:B------:R-:W-:Y:S02]  /*7b60*/  @!UPT UIADD3 URZ, UPT, UPT, URZ, URZ, URZ ;  /* 0x000000fffffff290 */ /* 0x000fe4000fffe0ff */
[----:B------:R-:W-:Y:S05]  /*7b70*/  @!P0 BRA `(.L_x_124) ;  /* 0x0000000000408947 */ /* 0x000fea0003800000 */
[----:B------:R-:W1:Y:S01]  /*7b80*/  LDCU.64 UR8, c[0x4][0x70] ;  /* 0x01000e00ff0877ac */ /* 0x000e620008000a00 */
[----:B------:R-:W-:Y:S01]  /*7b90*/  MOV R3, 0x0 ;  /* 0x0000000000037802 */ /* 0x000fe20000000f00 */
[----:B------:R-:W-:Y:S02]  /*7ba0*/  HFMA2 R12, -RZ, RZ, 0, 5.9604644775390625e-08 ;  /* 0x00000001ff0c7431 */ /* 0x000fe400000001ff */
[----:B------:R-:W-:Y:S02]  /*7bb0*/  IMAD.MOV.U32 R8, RZ, RZ, 0x192 ;  /* 0x00000192ff087424 */ /* 0x000fe400078e00ff */
[----:B------:R-:W-:Y:S01]  /*7bc0*/  IMAD.MOV.U32 R13, RZ, RZ, RZ ;  /* 0x000000ffff0d7224 */ /* 0x000fe200078e00ff */
[----:B------:R-:W5:Y:S01]  /*7bd0*/  LDCU.64 UR6, c[0x4][0x78] ;  /* 0x01000f00ff0677ac */ /* 0x000f620008000a00 */
[----:B------:R-:W2:Y:S01]  /*7be0*/  LDC.64 R2, c[0x4][R3] ;  /* 0x0100000003027b82 */ /* 0x000ea20000000a00 */
[----:B------:R-:W3:Y:S01]  /*7bf0*/  LDCU.64 UR4, c[0x4][0x10] ;  /* 0x01000200ff0477ac */ /* 0x000ee20008000a00 */
[----:B-1----:R-:W-:Y:S01]  /*7c00*/  MOV R5, UR9 ;  /* 0x0000000900057c02 */ /* 0x002fe20008000f00 */
[----:B------:R-:W-:Y:S01]  /*7c10*/  IMAD.U32 R4, RZ, RZ, UR8 ;  /* 0x00000008ff047e24 */ /* 0x000fe2000f8e00ff */
[----:B-----5:R-:W-:Y:S01]  /*7c20*/  MOV R7, UR7 ;  /* 0x0000000700077c02 */ /* 0x020fe20008000f00 */
[----:B------:R-:W-:Y:S01]  /*7c30*/  IMAD.U32 R6, RZ, RZ, UR6 ;  /* 0x00000006ff067e24 */ /* 0x000fe2000f8e00ff */
[----:B---3--:R-:W-:Y:S01]  /*7c40*/  MOV R11, UR5 ;  /* 0x00000005000b7c02 */ /* 0x008fe20008000f00 */
[----:B------:R-:W-:Y:S02]  /*7c50*/  IMAD.U32 R10, RZ, RZ, UR4 ;  /* 0x00000004ff0a7e24 */ /* 0x000fe4000f8e00ff */
[----:B------:R-:W-:Y:S07]  /*7c60*/  LEPC R20, `(.L_x_124) ;  /* 0x000000001014794e */ /* 0x000fee0000000000 */
[----:B--2-4-:R-:W-:Y:S05]  /*7c70*/  CALL.ABS.NOINC R2 ;  /* 0x0000000002007343 */ /* 0x014fea0003c00000 */
.L_x_124:
[----:B---3--:R-:W-:Y:S01]  /*7c80*/  LOP3.LUT R20, R56, 0xffffe000, RZ, 0xc0, !PT ;  /* 0xffffe00038147812 */ /* 0x008fe200078ec0ff */
[----:B------:R-:W-:Y:S05]  /*7c90*/  WARPSYNC.ALL ;  /* 0x0000000000007948 */ /* 0x000fea0003800000 */
[----:B------:R-:W-:Y:S01]  /*7ca0*/  R2UR UR4, R25 ;  /* 0x00000000190472ca */ /* 0x000fe200000e0000 */
[----:B------:R-:W-:Y:S01]  /*7cb0*/  IMAD.U32 R91, RZ, RZ, UR46 ;  /* 0x0000002eff5b7e24 */ /* 0x000fe2000f8e00ff */
[----:B------:R-:W-:Y:S01]  /*7cc0*/  LOP3.LUT R21, R57, 0xffffe000, RZ, 0xc0, !PT ;  /* 0xffffe00039157812 */ /* 0x000fe200078ec0ff */
[----:B------:R-:W-:Y:S01]  /*7cd0*/  BSSY.RECONVERGENT B0, `(.L_x_125) ;  /* 0x000005c000007945 */ /* 0x000fe20003800200 */
[----:B------:R-:W-:Y:S02]  /*7ce0*/  LOP3.LUT R41, R58, 0xffffe000, RZ, 0xc0, !PT ;  /* 0xffffe0003a297812 */ /* 0x000fe400078ec0ff */
[----:B----4-:R-:W-:Y:S02]  /*7cf0*/  LOP3.LUT R26, R54, 0xffffe000, RZ, 0xc0, !PT ;  /* 0xffffe000361a7812 */ /* 0x010fe400078ec0ff */
[----:B------:R-:W-:Y:S02]  /*7d00*/  LOP3.LUT R40, R50, 0xffffe000, RZ, 0xc0, !PT ;  /* 0xffffe00032287812 */ /* 0x000fe400078ec0ff */
[----:B------:R-:W-:Y:S02]  /*7d10*/  ISETP.NE.AND P6, PT, R79, RZ, PT ;  /* 0x000000ff4f00720c */ /* 0x000fe40003fc5270 */
[----:B------:R-:W-:Y:S01]  /*7d20*/  ISETP.NE.AND P0, PT, R75, RZ, PT ;  /* 0x000000ff4b00720c */ /* 0x000fe20003f05270 */
[----:B------:R-:W1:Y:S01]  /*7d30*/  LDTM.16dp128bit.x8 R4, tmem[UR4+0x40] ;  /* 0x00004004000479ee */ /* 0x000e620008180000 */
[----:B------:R-:W-:Y:S09]  /*7d40*/  LEA R93, R85, UR43, 0x3 ;  /* 0x0000002b555d7c11 */ /* 0x000ff2000f8e18ff */
[----:B------:R-:W-:Y:S05]  /*7d50*/  @P6 LEA R91, R91, UR43, 0x3 ;  /* 0x0000002b5b5b6c11 */ /* 0x000fea000f8e18ff */
[----:B------:R-:W-:Y:S05]  /*7d60*/  @P6 VIADD R92, R91, 0x50 ;  /* 0x000000505b5c6836 */ /* 0x000fea0000000000 */
[----:B------:R-:W-:Y:S01]  /*7d70*/  @P6 PRMT R92, R89, 0x654, R92 ;  /* 0x00000654595c6816 */ /* 0x000fe2000000005c */
[C---:B-1----:R-:W-:Y:S01]  /*7d80*/  FMUL R0, R24.reuse, R4 ;  /* 0x0000000418007220 */ /* 0x042fe20000400000 */
[C---:B------:R-:W-:Y:S01]  /*7d90*/  FMUL R2, R24.reuse, R5 ;  /* 0x0000000518027220 */ /* 0x040fe20000400000 */
[C---:B------:R-:W-:Y:S01]  /*7da0*/  FMUL R3, R24.reuse, R10 ;  /* 0x0000000a18037220 */ /* 0x040fe20000400000 */
[----:B------:R-:W-:Y:S01]  /*7db0*/  FMUL R4, R24, R11 ;  /* 0x0000000b18047220 */ /* 0x000fe20000400000 */
[C---:B--2---:R-:W-:Y:S01]  /*7dc0*/  FFMA R28, R27.reuse, R20, R0 ;  /* 0x000000141b1c7223 */ /* 0x044fe20000000000 */
[----:B------:R-:W-:Y:S01]  /*7dd0*/  LOP3.LUT R20, R52, 0xffffe000, RZ, 0xc0, !PT ;  /* 0xffffe00034147812 */ /* 0x000fe200078ec0ff */
        /* <DEDUP_REMOVED lines=14> */
[----:B------:R-:W-:Y:S01]  /*7ec0*/  FFMA R32, R27, R20, R0 ;  /* 0x000000141b207223 */ /* 0x000fe20000000000 */
        /* <DEDUP_REMOVED lines=12> */
[----:B------:R-:W-:Y:S01]  /*7f90*/  @P6 SHF.L.U32 R14, RZ, 0x1f, RZ ;  /* 0x0000001fff0e6819 */ /* 0x000fe200000006ff */
[C---:B------:R-:W-:Y:S01]  /*7fa0*/  FFMA R35, R27.reuse, R20, R4 ;  /* 0x000000141b237223 */ /* 0x040fe20000000004 */
[----:B------:R-:W-:Y:S01]  /*7fb0*/  LOP3.LUT R20, R44, 0xffffe000, RZ, 0xc0, !PT ;  /* 0xffffe0002c147812 */ /* 0x000fe200078ec0ff */
[C---:B------:R-:W-:Y:S01]  /*7fc0*/  FMUL R8, R24.reuse, R15 ;  /* 0x0000000f18087220 */ /* 0x040fe20000400000 */
[C---:B------:R-:W-:Y:S01]  /*7fd0*/  FFMA R36, R27.reuse, R26, R5 ;  /* 0x0000001a1b247223 */ /* 0x040fe20000000005 */
[C---:B------:R-:W-:Y:S01]  /*7fe0*/  FFMA R37, R27.reuse, R21, R6 ;  /* 0x000000151b257223 */ /* 0x040fe20000000006 */
[----:B------:R-:W-:Y:S01]  /*7ff0*/  FFMA R38, R27, R40, R7 ;  /* 0x000000281b267223 */ /* 0x000fe20000000007 */
[C---:B------:R-:W-:Y:S01]  /*8000*/  FMUL R9, R24.reuse, R16 ;  /* 0x0000001018097220 */ /* 0x040fe20000400000 */
[----:B------:R-:W-:Y:S01]  /*8010*/  LOP3.LUT R21, R45, 0xffffe000, RZ, 0xc0, !PT ;  /* 0xffffe0002d157812 */ /* 0x000fe200078ec0ff */
[----:B------:R-:W-:Y:S01]  /*8020*/  FFMA R39, R27, R41, R8 ;  /* 0x000000291b277223 */ /* 0x000fe20000000008 */
[----:B------:R-:W-:Y:S01]  /*8030*/  FMUL R10, R24, R17 ;  /* 0x00000011180a7220 */ /* 0x000fe20000400000 */
[----:B------:R-:W-:Y:S01]  /*8040*/  LOP3.LUT R26, R46, 0xffffe000, RZ, 0xc0, !PT ;  /* 0xffffe0002e1a7812 */ /* 0x000fe200078ec0ff */
        /* <DEDUP_REMOVED lines=36> */
.L_x_126:
[----:B------:R-:W-:Y:S05]  /*8290*/  BSYNC.RECONVERGENT B0 ;  /* 0x0000000000007941 */ /* 0x000fea0003800200 */
.L_x_125:
[----:B------:R-:W-:Y:S01]  /*82a0*/  BAR.SYNC.DEFER_BLOCKING 0x1, 0x80 ;  /* 0x0042000000007b1d */ /* 0x000fe20000010000 */
[----:B------:R-:W-:Y:S01]  /*82b0*/  UIADD3 UR4, UPT, UPT, UR46, 0x1, URZ ;  /* 0x000000012e047890 */ /* 0x000fe2000fffe0ff */
[----:B------:R-:W-:Y:S03]  /*82c0*/  HFMA2 R91, -RZ, RZ, 0, 0 ;  /* 0x00000000ff5b7431 */ /* 0x000fe600000001ff */
        /* <DEDUP_REMOVED lines=18> */
.L_x_130:
[----:B------:R-:W-:Y:S05]  /*83f0*/  BSYNC B0 ;  /* 0x0000000000007941 */ /* 0x000fea0003800000 */
.L_x_129:
[----:B------:R-:W-:Y:S01]  /*8400*/  ISETP.NE.AND P0, PT, R88, RZ, PT ;  /* 0x000000ff5800720c */ /* 0x000fe20003f05270 */
[----:B------:R-:W-:Y:S11]  /*8410*/  VIADD R85, R85, 0x1 ;  /* 0x0000000155557836 */ /* 0x000ff60000000000 */
[----:B------:R-:W-:Y:S01]  /*8420*/  @!UPT UIADD3 URZ, UPT, UPT, URZ, URZ, URZ ;  /* 0x000000fffffff290 */ /* 0x000fe2000fffe0ff */
[----:B-1----:R-:W-:Y:S01]  /*8430*/  @P0 IMAD.IADD R4, R73, 0x1, R0 ;  /* 0x0000000149040824 */ /* 0x002fe200078e0200 */
[----:B------:R-:W-:Y:S05]  /*8440*/  @P0 WARPSYNC.ALL ;  /* 0x0000000000000948 */ /* 0x000fea0003800000 */
[----:B------:R1:W3:Y:S04]  /*8450*/  @P0 LDSM.16.M88.4 R56, [R3+UR43+0x400] ;  /* 0x0004002b0338083b */ /* 0x0002e80008000200 */
[----:B------:R1:W4:Y:S04]  /*8460*/  @P0 LDSM.16.M88.4 R52, [R2+0x400] ;  /* 0x000400000234083b */ /* 0x0003280000000200 */
[----:B------:R1:W1:Y:S04]  /*8470*/  @P0 LDSM.16.M88.4 R48, [R0+0x400] ;  /* 0x000400000030083b */ /* 0x0002680000000200 */
[----:B------:R1:W1:Y:S01]  /*8480*/  @P0 LDSM.16.M88.4 R44, [R4+0x400] ;  /* 0x00040000042c083b */ /* 0x0002620000000200 */
[C---:B------:R-:W-:Y:S04]  /*8490*/  ISETP.NE.AND P0, PT, R85.reuse, 0x4, PT ;  /* 0x000000045500780c */ /* 0x040fe80003f05270 */
[----:B------:R-:W-:Y:S02]  /*84a0*/  SEL R85, R85, RZ, P0 ;  /* 0x000000ff55557207 */ /* 0x000fe40000000000 */
[----:B------:R-:W-:Y:S02]  /*84b0*/  SEL R91, RZ, 0x1, P0 ;  /* 0x00000001ff5b7807 */ /* 0x000fe40000000000 */
.L_x_128:
[----:B------:R-:W-:Y:S05]  /*84c0*/  BSYNC B1 ;  /* 0x0000000000017941 */ /* 0x000fea0003800000 */
.L_x_127:
        /* <DEDUP_REMOVED lines=21> */
.L_x_132:
        /* <DEDUP_REMOVED lines=42> */
[----:B------:R-:W-:Y:S01]  /*88c0*/  FFMA R34, R27, R26, R3 ;  /* 0x0000001a1b227223 */ /* 0x000fe20000000003 */
[----:B------:R-:W-:Y:S01]  /*88d0*/  LOP3.LUT R26, R48, 0xffffe000, RZ, 0xc0, !PT ;  /* 0xffffe000301a7812 */ /* 0x000fe200078ec0ff */
[C---:B------:R-:W-:Y:S01]  /*88e0*/  FMUL R5, R24.reuse, R12 ;  /* 0x0000000c18057220 */ /* 0x040fe20000400000 */
[----:B------:R-:W-:Y:S01]  /*88f0*/  F2FP.TF32.F32.PACK_B R33, R33 ;  /* 0x00000021ff21723e */ /* 0x000fe200024050ff */
[C---:B------:R-:W-:Y:S01]  /*8900*/  FMUL R6, R24.reuse, R13 ;  /* 0x0000000d18067220 */ /* 0x040fe20000400000 */
[----:B------:R-:W-:Y:S01]  /*8910*/  F2FP.TF32.F32.PACK_B R34, R34 ;  /* 0x00000022ff22723e */ /* 0x000fe200024050ff */
[----:B------:R-:W-:Y:S01]  /*8920*/  FMUL R7, R24, R14 ;  /* 0x0000000e18077220 */ /* 0x000fe20000400000 */
[----:B------:R-:W-:Y:S01]  /*8930*/  @P6 SHF.L.U32 R14, R91, 0x1f, RZ ;  /* 0x0000001f5b0e6819 */ /* 0x000fe200000006ff */
        /* <DEDUP_REMOVED lines=47> */
.L_x_134:
[----:B------:R-:W-:Y:S05]  /*8c30*/  BSYNC.RECONVERGENT B0 ;  /* 0x0000000000007941 */ /* 0x000fea0003800200 */
.L_x_133:
        /* <DEDUP_REMOVED lines=17> */
[----:B------:R-:W-:Y:S04]  /*8d50*/  SHF.L.U32 R4, R91, 0x1f, RZ ;  /* 0x0000001f5b047819 */ /* 0x000fe800000006ff */
[----:B------:R-:W1:Y:S02]  /*8d60*/  SYNCS.PHASECHK.TRANS64.TRYWAIT P0, [R93+URZ+0x30], R4 ;  /* 0x000030045d0075a7 */ /* 0x000e6400080011ff */
[----:B-1----:R-:W-:Y:S05]  /*8d70*/  @!P0 BRA `(.L_x_139) ;  /* 0x0000003400608947 */ /* 0x002fea0003800000 */
.L_x_138:
[----:B------:R-:W-:Y:S05]  /*8d80*/  BSYNC B0 ;  /* 0x0000000000007941 */ /* 0x000fea0003800000 */
.L_x_137:
        /* <DEDUP_REMOVED lines=10> */
[----:B------:R-:W-:Y:S02]  /*8e30*/  SEL R6, RZ, 0x1, P0 ;  /* 0x00000001ff067807 */ /* 0x000fe40000000000 */
[----:B------:R-:W-:Y:S02]  /*8e40*/  SEL R85, R85, RZ, P0 ;  /* 0x000000ff55557207 */ /* 0x000fe40000000000 */
[----:B------:R-:W-:Y:S02]  /*8e50*/  LOP3.LUT R91, R91, R6, RZ, 0x3c, !PT ;  /* 0x000000065b5b7212 */ /* 0x000fe400078e3cff */
.L_x_136:
[----:B------:R-:W-:Y:S05]  /*8e60*/  BSYNC B1 ;  /* 0x0000000000017941 */ /* 0x000fea0003800000 */
.L_x_135:
        /* <DEDUP_REMOVED lines=21> */
.L_x_140:
        /* <DEDUP_REMOVED lines=88> */
[----:B------:R-:W-:Y:S02]  /*9540*/  UIADD3 UR4, UPT, UPT, UR43, 0x400, URZ ;  /* 0x000004002b047890 */ /* 0x000fe4000fffe0ff */
[----:B------:R-:W-:Y:S01]  /*9550*/  UIADD3 UR9, UPT, UPT, UR49, 0x80, URZ ;  /* 0x0000008031097890 */ /* 0x000fe2000fffe0ff */
[----:B------:R-:W-:Y:S01]  /*9560*/  UMOV UR10, UR50 ;  /* 0x00000032000a7c82 */ /* 0x000fe20008000000 */
[----:B------:R-:W-:Y:S02]  /*9570*/  UMOV UR11, UR36 ;  /* 0x00000024000b7c82 */ /* 0x000fe40008000000 */
[----:B------:R-:W-:Y:S01]  /*9580*/  MOV R68, UR4 ;  /* 0x0000000400447c02 */ /* 0x000fe20008000f00 */
[----:B------:R-:W-:Y:S03]  /*9590*/  UIADD3 UR4, UP0, UPT, UR54, 0x680, URZ ;  /* 0x0000068036047890 */ /* 0x000fe6000ff1e0ff */
[----:B------:R-:W-:Y:S01]  /*95a0*/  R2UR UR8, R68 ;  /* 0x00000000440872ca */ /* 0x000fe200000e0000 */
[----:B------:R-:W-:Y:S11]  /*95b0*/  UIADD3.X UR5, UPT, UPT, URZ, UR55, URZ, UP0, !UPT ;  /* 0x00000037ff057290 */ /* 0x000ff600087fe4ff */
[----:B------:R-:W-:Y:S01]  /*95c0*/  @!UPT UIADD3 URZ, UPT, UPT, URZ, URZ, URZ ;  /* 0x000000fffffff290 */ /* 0x000fe2000fffe0ff */
[----:B------:R1:W-:Y:S01]  /*95d0*/  UTMASTG.3D [UR8], [UR4] ;  /* 0x00000008040073b5 */ /* 0x0003e20008010000 */
[----:B------:R0:W-:Y:S01]  /*95e0*/  UTMACMDFLUSH ;  /* 0x00000000000079b7 */ /* 0x0001e20000000000 */
[----:B-1----:R-:W-:Y:S04]  /*95f0*/  DEPBAR.LE SB0, 0x1 ;  /* 0x000080400000791a */ /* 0x002fe80000000000 */
.L_x_142:
[----:B------:R-:W-:Y:S05]  /*9600*/  BSYNC.RECONVERGENT B0 ;  /* 0x0000000000007941 */ /* 0x000fea0003800200 */
.L_x_141:
        /* <DEDUP_REMOVED lines=20> */
.L_x_146:
[----:B------:R-:W-:Y:S05]  /*9750*/  BSYNC B0 ;  /* 0x0000000000007941 */ /* 0x000fea0003800000 */
.L_x_145:
        /* <DEDUP_REMOVED lines=13> */
.L_x_144:
[----:B------:R-:W-:Y:S05]  /*9830*/  BSYNC B1 ;  /* 0x0000000000017941 */ /* 0x000fea0003800000 */
.L_x_143:
        /* <DEDUP_REMOVED lines=21> */
.L_x_148:
        /* <DEDUP_REMOVED lines=97> */
.L_x_150:
[----:B------:R-:W-:Y:S05]  /*9fa0*/  BSYNC.RECONVERGENT B0 ;  /* 0x0000000000007941 */ /* 0x000fea0003800200 */
.L_x_149:
        /* <DEDUP_REMOVED lines=20> */
.L_x_154:
[----:B------:R-:W-:Y:S05]  /*a0f0*/  BSYNC B0 ;  /* 0x0000000000007941 */ /* 0x000fea0003800000 */
.L_x_153:
        /* <DEDUP_REMOVED lines=13> */
.L_x_152:
[----:B------:R-:W-:Y:S05]  /*a1d0*/  BSYNC B1 ;  /* 0x0000000000017941 */ /* 0x000fea0003800000 */
.L_x_151:
        /* <DEDUP_REMOVED lines=21> */
.L_x_156:
        /* <DEDUP_REMOVED lines=97> */
.L_x_158:
[----:B------:R-:W-:Y:S05]  /*a940*/  BSYNC.RECONVERGENT B0 ;  /* 0x0000000000007941 */ /* 0x000fea0003800200 */
.L_x_157:
        /* <DEDUP_REMOVED lines=20> */
.L_x_162:
[----:B------:R-:W-:Y:S05]  /*aa90*/  BSYNC B0 ;  /* 0x0000000000007941 */ /* 0x000fea0003800000 */
.L_x_161:
[----:B------:R-:W-:Y:S11]  /*aaa0*/  ISETP.NE.AND P0, PT, R88, RZ, PT ;  /* 0x000000ff5800720c */ /* 0x000ff60003f05270 */
[----:B------:R-:W-:Y:S02]  /*aab0*/  @!UPT UIADD3 URZ, UPT, UPT, URZ, URZ, URZ ;  /* 0x000000fffffff290 */ /* 0x000fe4000fffe0ff */
[----:B-1----:R-:W-:Y:S01]  /*aac0*/  @P0 IADD3 R2, PT, PT, R73, R90, RZ ;  /* 0x0000005a49020210 */ /* 0x002fe20007ffe0ff */
[----:B------:R-:W-:Y:S05]  /*aad0*/  @P0 WARPSYNC.ALL ;  /* 0x0000000000000948 */ /* 0x000fea0003800000 */
[----:B------:R1:W3:Y:S04]  /*aae0*/  @P0 LDSM.16.M88.4 R56, [R85+UR43+0x400] ;  /* 0x0004002b5538083b */ /* 0x0002e80008000200 */
[----:B------:R1:W4:Y:S04]  /*aaf0*/  @P0 LDSM.16.M88.4 R52, [R0+0x400] ;  /* 0x000400000034083b */ /* 0x0003280000000200 */
[----:B------:R1:W1:Y:S04]  /*ab00*/  @P0 LDSM.16.M88.4 R48, [R90+0x400] ;  /* 0x000400005a30083b */ /* 0x0002680000000200 */
[----:B------:R1:W1:Y:S02]  /*ab10*/  @P0 LDSM.16.M88.4 R44, [R2+0x400] ;  /* 0x00040000022c083b */ /* 0x0002640000000200 */
.L_x_160:
[----:B------:R-:W-:Y:S05]  /*ab20*/  BSYNC B1 ;  /* 0x0000000000017941 */ /* 0x000fea0003800000 */
.L_x_159:
        /* <DEDUP_REMOVED lines=10> */
[----:B------:R-:W2:Y:S01]  /*abd0*/  LDCU.64 UR6, c[0x4][0x78] ;  /* 0x01000f00ff0677ac */ /* 0x000ea20008000a00 */
[----:B-1----:R-:W1:Y:S01]  /*abe0*/  LDC.64 R2, c[0x4][R3] ;  /* 0x0100000003027b82 */ /* 0x002e620000000a00 */
[----:B------:R-:W3:Y:S01]  /*abf0*/  LDCU.64 UR4, c[0x4][0x10] ;  /* 0x01000200ff0477ac */ /* 0x000ee20008000a00 */
[----:B-----5:R-:W-:Y:S01]  /*ac00*/  MOV R5, UR9 ;  /* 0x0000000900057c02 */ /* 0x020fe20008000f00 */
[----:B------:R-:W-:Y:S01]  /*ac10*/  IMAD.U32 R4, RZ, RZ, UR8 ;  /* 0x00000008ff047e24 */ /* 0x000fe2000f8e00ff */
[----:B--2---:R-:W-:Y:S01]  /*ac20*/  MOV R7, UR7 ;  /* 0x0000000700077c02 */ /* 0x004fe20008000f00 */
[----:B------:R-:W-:Y:S01]  /*ac30*/  IMAD.U32 R6, RZ, RZ, UR6 ;  /* 0x00000006ff067e24 */ /* 0x000fe2000f8e00ff */
[----:B---3--:R-:W-:Y:S01]  /*ac40*/  MOV R11, UR5 ;  /* 0x00000005000b7c02 */ /* 0x008fe20008000f00 */
[----:B------:R-:W-:Y:S02]  /*ac50*/  IMAD.U32 R10, RZ, RZ, UR4 ;  /* 0x00000004ff0a7e24 */ /* 0x000fe4000f8e00ff */
[----:B------:R-:W-:Y:S07]  /*ac60*/  LEPC R20, `(.L_x_164) ;  /* 0x000000001014794e */ /* 0x000fee0000000000 */
[----:B-1--4-:R-:W-:Y:S05]  /*ac70*/  CALL.ABS.NOINC R2 ;  /* 0x0000000002007343 */ /* 0x012fea0003c00000 */
.L_x_164:
[----:B------:R-:W-:Y:S01]  /*ac80*/  ISETP.NE.AND P0, PT, R75, RZ, PT ;  /* 0x000000ff4b00720c */ /* 0x000fe20003f05270 */
[----:B------:R-:W-:Y:S05]  /*ac90*/  WARPSYNC.ALL ;  /* 0x0000000000007948 */ /* 0x000fea0003800000 */
[----:B------:R-:W-:Y:S01]  /*aca0*/  R2UR UR4, R25 ;  /* 0x00000000190472ca */ /* 0x000fe200000e0000 */
[----:B------:R-:W5:Y:S01]  /*acb0*/  S2UR UR5, SR_CgaCtaId ;  /* 0x00000000000579c3 */ /* 0x000f620000008800 */
[----:B-1-3--:R-:W-:Y:S01]  /*acc0*/  LOP3.LUT R0, R56, 0xffffe000, RZ, 0xc0, !PT ;  /* 0xffffe00038007812 */ /* 0x00afe200078ec0ff */
[----:B------:R-:W-:Y:S01]  /*acd0*/  BSSY.RECONVERGENT B0, `(.L_x_165) ;  /* 0x000005b000007945 */ /* 0x000fe20003800200 */
[----:B------:R-:W-:Y:S02]  /*ace0*/  LOP3.LUT R2, R57, 0xffffe000, RZ, 0xc0, !PT ;  /* 0xffffe00039027812 */ /* 0x000fe400078ec0ff */
[----:B------:R-:W-:Y:S02]  /*acf0*/  LOP3.LUT R3, R58, 0xffffe000, RZ, 0xc0, !PT ;  /* 0xffffe0003a037812 */ /* 0x000fe400078ec0ff */
[----:B------:R-:W-:Y:S02]  /*ad00*/  LOP3.LUT R20, R59, 0xffffe000, RZ, 0xc0, !PT ;  /* 0xffffe0003b147812 */ /* 0x000fe400078ec0ff */
[----:B----4-:R-:W-:Y:S02]  /*ad10*/  LOP3.LUT R21, R52, 0xffffe000, RZ, 0xc0, !PT ;  /* 0xffffe00034157812 */ /* 0x010fe400078ec0ff */
[----:B------:R-:W-:Y:S01]  /*ad20*/  LOP3.LUT R26, R53, 0xffffe000, RZ, 0xc0, !PT ;  /* 0xffffe000351a7812 */ /* 0x000fe200078ec0ff */
[----:B------:R-:W1:Y:S01]  /*ad30*/  LDTM.16dp128bit.x8 R4, tmem[UR4+0xe0] ;  /* 0x0000e004000479ee */ /* 0x000e620008180000 */
[----:B------:R-:W-:Y:S01]  /*ad40*/  R2UR UR4, R82 ;  /* 0x00000000520472ca */ /* 0x000fe200000e0000 */
[----:B------:R-:W-:Y:S01]  /*ad50*/  NOP ;  /* 0x0000000000007918 */ /* 0x000fe20000000000 */
[----:B--2---:R-:W-:Y:S02]  /*ad60*/  LOP3.LUT R29, R54, 0xffffe000, RZ, 0xc0, !PT ;  /* 0xffffe000361d7812 */ /* 0x004fe400078ec0ff */
[----:B------:R-:W-:Y:S02]  /*ad70*/  LOP3.LUT R28, R55, 0xffffe000, RZ, 0xc0, !PT ;  /* 0xffffe000371c7812 */ /* 0x000fe400078ec0ff */
[----:B------:R-:W-:Y:S02]  /*ad80*/  LOP3.LUT R31, R48, 0xffffe000, RZ, 0xc0, !PT ;  /* 0xffffe000301f7812 */ /* 0x000fe400078ec0ff */
[----:B------:R-:W-:Y:S02]  /*ad90*/  LOP3.LUT R30, R49, 0xffffe000, RZ, 0xc0, !PT ;  /* 0xffffe000311e7812 */ /* 0x000fe400078ec0ff */
[----:B------:R-:W-:Y:S02]  /*ada0*/  LOP3.LUT R33, R50, 0xffffe000, RZ, 0xc0, !PT ;  /* 0xffffe00032217812 */ /* 0x000fe400078ec0ff */
[----:B------:R-:W-:Y:S01]  /*adb0*/  LOP3.LUT R32, R51, 0xffffe000, RZ, 0xc0, !PT ;  /* 0xffffe00033207812 */ /* 0x000fe200078ec0ff */
[----:B------:R-:W-:Y:S01]  /*adc0*/  UIADD3 UR4, UPT, UPT, UR4, 0xc0, URZ ;  /* 0x000000c004047890 */ /* 0x000fe2000fffe0ff */
[----:B------:R-:W-:Y:S02]  /*add0*/  LOP3.LUT R35, R44, 0xffffe000, RZ, 0xc0, !PT ;  /* 0xffffe0002c237812 */ /* 0x000fe400078ec0ff */
[----:B------:R-:W-:Y:S02]  /*ade0*/  LOP3.LUT R34, R45, 0xffffe000, RZ, 0xc0, !PT ;  /* 0xffffe0002d227812 */ /* 0x000fe400078ec0ff */
[----:B------:R-:W-:Y:S02]  /*adf0*/  LOP3.LUT R37, R46, 0xffffe000, RZ, 0xc0, !PT ;  /* 0xffffe0002e257812 */ /* 0x000fe400078ec0ff */
[----:B------:R-:W-:Y:S01]  /*ae00*/  LOP3.LUT R36, R47, 0xffffe000, RZ, 0xc0, !PT ;  /* 0xffffe0002f247812 */ /* 0x000fe200078ec0ff */
[C---:B-1----:R-:W-:Y:S01]  /*ae10*/  FMUL R4, R24.reuse, R4 ;  /* 0x0000000418047220 */ /* 0x042fe20000400000 */
[C---:B------:R-:W-:Y:S01]  /*ae20*/  FMUL R5, R24.reuse, R5 ;  /* 0x0000000518057220 */ /* 0x040fe20000400000 */
[C---:B------:R-:W-:Y:S01]  /*ae30*/  FMUL R6, R24.reuse, R6 ;  /* 0x0000000618067220 */ /* 0x040fe20000400000 */
[C---:B------:R-:W-:Y:S01]  /*ae40*/  FMUL R7, R24.reuse, R7 ;  /* 0x0000000718077220 */ /* 0x040fe20000400000 */
[C---:B------:R-:W-:Y:S01]  /*ae50*/  FFMA R4, R27.reuse, R0, R4 ;  /* 0x000000001b047223 */ /* 0x040fe20000000004 */
[C---:B------:R-:W-:Y:S01]  /*ae60*/  FMUL R8, R24.reuse, R8 ;  /* 0x0000000818087220 */ /* 0x040fe20000400000 */
[C---:B------:R-:W-:Y:S01]  /*ae70*/  FFMA R5, R27.reuse, R2, R5 ;  /* 0x000000021b057223 */ /* 0x040fe20000000005 */
[C---:B------:R-:W-:Y:S01]  /*ae80*/  FMUL R9, R24.reuse, R9 ;  /* 0x0000000918097220 */ /* 0x040fe20000400000 */
[C---:B------:R-:W-:Y:S01]  /*ae90*/  FFMA R6, R27.reuse, R3, R6 ;  /* 0x000000031b067223 */ /* 0x040fe20000000006 */
[----:B------:R-:W-:Y:S01]  /*aea0*/  F2FP.TF32.F32.PACK_B R4, R4 ;  /* 0x00000004ff04723e */ /* 0x000fe200024050ff */
[C---:B------:R-:W-:Y:S01]  /*aeb0*/  FMUL R10, R24.reuse, R10 ;  /* 0x0000000a180a7220 */ /* 0x040fe20000400000 */
[----:B------:R-:W-:Y:S01]  /*aec0*/  F2FP.TF32.F32.PACK_B R5, R5 ;  /* 0x00000005ff05723e */ /* 0x000fe200024050ff */
[C---:B------:R-:W-:Y:S01]  /*aed0*/  FFMA R7, R27.reuse, R20, R7 ;  /* 0x000000141b077223 */ /* 0x040fe20000000007 */
[C---:B------:R-:W-:Y:S01]  /*aee0*/  FMUL R11, R24.reuse, R11 ;  /* 0x0000000b180b7220 */ /* 0x040fe20000400000 */
[----:B-----5:R-:W-:Y:S01]  /*aef0*/  UPRMT UR4, UR5, 0x654, UR4 ;  /* 0x0000065405047896 */ /* 0x020fe20008000004 */
[C---:B------:R-:W-:Y:S01]  /*af00*/  FFMA R8, R27.reuse, R21, R8 ;  /* 0x000000151b087223 */ /* 0x040fe20000000008 */
[C---:B------:R-:W-:Y:S01]  /*af10*/  FMUL R12, R24.reuse, R12 ;  /* 0x0000000c180c7220 */ /* 0x040fe20000400000 */
[C---:B------:R-:W-:Y:S01]  /*af20*/  FFMA R9, R27.reuse, R26, R9 ;  /* 0x0000001a1b097223 */ /* 0x040fe20000000009 */
[C---:B------:R-:W-:Y:S01]  /*af30*/  FMUL R13, R24.reuse, R13 ;  /* 0x0000000d180d7220 */ /* 0x040fe20000400000 */
[C---:B------:R-:W-:Y:S01]  /*af40*/  FFMA R10, R27.reuse, R29, R10 ;  /* 0x0000001d1b0a7223 */ /* 0x040fe2000000000a */
[C---:B------:R-:W-:Y:S01]  /*af50*/  FMUL R14, R24.reuse, R14 ;  /* 0x0000000e180e7220 */ /* 0x040fe20000400000 */
[C---:B------:R-:W-:Y:S01]  /*af60*/  FFMA R11, R27.reuse, R28, R11 ;  /* 0x0000001c1b0b7223 */ /* 0x040fe2000000000b */
[C---:B------:R-:W-:Y:S01]  /*af70*/  FMUL R15, R24.reuse, R15 ;  /* 0x0000000f180f7220 */ /* 0x040fe20000400000 */
[----:B------:R-:W-:Y:S01]  /*af80*/  F2FP.TF32.F32.PACK_B R6, R6 ;  /* 0x00000006ff06723e */ /* 0x000fe200024050ff */
[C---:B------:R-:W-:Y:S01]  /*af90*/  FFMA R12, R27.reuse, R31, R12 ;  /* 0x0000001f1b0c7223 */ /* 0x040fe2000000000c */
[----:B------:R-:W-:Y:S01]  /*afa0*/  F2FP.TF32.F32.PACK_B R7, R7 ;  /* 0x00000007ff07723e */ /* 0x000fe200024050ff */
[C---:B------:R-:W-:Y:S01]  /*afb0*/  FMUL R16, R24.reuse, R16 ;  /* 0x0000001018107220 */ /* 0x040fe20000400000 */
[C---:B------:R-:W-:Y:S01]  /*afc0*/  FFMA R13, R27.reuse, R30, R13 ;  /* 0x0000001e1b0d7223 */ /* 0x040fe2000000000d */
[C---:B------:R-:W-:Y:S01]  /*afd0*/  FMUL R17, R24.reuse, R17 ;  /* 0x0000001118117220 */ /* 0x040fe20000400000 */
[C---:B------:R-:W-:Y:S01]  /*afe0*/  FFMA R14, R27.reuse, R33, R14 ;  /* 0x000000211b0e7223 */ /* 0x040fe2000000000e */
[C---:B------:R-:W-:Y:S01]  /*aff0*/  FMUL R18, R24.reuse, R18 ;  /* 0x0000001218127220 */ /* 0x040fe20000400000 */
[C---:B------:R-:W-:Y:S01]  /*b000*/  FFMA R15, R27.reuse, R32, R15 ;  /* 0x000000201b0f7223 */ /* 0x040fe2000000000f */
[----:B------:R-:W-:Y:S01]  /*b010*/  FMUL R19, R24, R19 ;  /* 0x0000001318137220 */ /* 0x000fe20000400000 */
[----:B------:R-:W-:Y:S01]  /*b020*/  F2FP.TF32.F32.PACK_B R8, R8 ;  /* 0x00000008ff08723e */ /* 0x000fe200024050ff */
[C---:B------:R-:W-:Y:S01]  /*b030*/  FFMA R16, R27.reuse, R35, R16 ;  /* 0x000000231b107223 */ /* 0x040fe20000000010 */
[----:B------:R-:W-:Y:S01]  /*b040*/  F2FP.TF32.F32.PACK_B R9, R9 ;  /* 0x00000009ff09723e */ /* 0x000fe200024050ff */
[----:B------:R-:W-:Y:S01]  /*b050*/  SYNCS.ARRIVE.TRANS64.RED.A1T0 RZ, [UR4], RZ ;  /* 0x000000ffffff79a7 */ /* 0x000fe20008100404 */
[----:B------:R1:W-:Y:S01]  /*b060*/  STSM.16.M88.4 [R81+0x6400], R4 ;  /* 0x0064000451007844 */ /* 0x0003e20000000200 */
[----:B------:R-:W-:Y:S01]  /*b070*/  F2FP.TF32.F32.PACK_B R10, R10 ;  /* 0x0000000aff0a723e */ /* 0x000fe200024050ff */
[C---:B------:R-:W-:Y:S01]  /*b080*/  FFMA R17, R27.reuse, R34, R17 ;  /* 0x000000221b117223 */ /* 0x040fe20000000011 */
[----:B------:R-:W-:Y:S01]  /*b090*/  F2FP.TF32.F32.PACK_B R11, R11 ;  /* 0x0000000bff0b723e */ /* 0x000fe200024050ff */
[C---:B------:R-:W-:Y:S01]  /*b0a0*/  FFMA R18, R27.reuse, R37, R18 ;  /* 0x000000251b127223 */ /* 0x040fe20000000012 */
[----:B------:R-:W-:Y:S01]  /*b0b0*/  FFMA R19, R27, R36, R19 ;  /* 0x000000241b137223 */ /* 0x000fe20000000013 */
[----:B------:R-:W-:Y:S02]  /*b0c0*/  F2FP.TF32.F32.PACK_B R12, R12 ;  /* 0x0000000cff0c723e */ /* 0x000fe400024050ff */
[----:B------:R1:W-:Y:S01]  /*b0d0*/  STSM.16.M88.4 [R80+0x6400], R8 ;  /* 0x0064000850007844 */ /* 0x0003e20000000200 */
[----:B------:R-:W-:Y:S02]  /*b0e0*/  F2FP.TF32.F32.PACK_B R13, R13 ;  /* 0x0000000dff0d723e */ /* 0x000fe400024050ff */
[----:B------:R-:W-:Y:S02]  /*b0f0*/  F2FP.TF32.F32.PACK_B R14, R14 ;  /* 0x0000000eff0e723e */ /* 0x000fe400024050ff */
        /* <DEDUP_REMOVED lines=23> */
[----:B--2---:R-:W-:Y:S04]  /*b270*/  DEPBAR.LE SB0, 0x1 ;  /* 0x000080400000791a */ /* 0x004fe80000000000 */
.L_x_166:
[----:B------:R-:W-:Y:S05]  /*b280*/  BSYNC.RECONVERGENT B0 ;  /* 0x0000000000007941 */ /* 0x000fea0003800200 */
.L_x_165:
[----:B------:R-:W-:Y:S01]  /*b290*/  BAR.SYNC.DEFER_BLOCKING 0x1, 0x80 ;  /* 0x0042000000007b1d */ /* 0x000fe20000010000 */
[----:B------:R-:W-:Y:S01]  /*b2a0*/  UISETP.NE.AND UP0, UPT, UR52, -0x8, UPT ;  /* 0xfffffff83400788c */ /* 0x000fe2000bf05270 */
[----:B------:R-:W-:Y:S08]  /*b2b0*/  IADD3 R0, PT, PT, R22, 0x1, RZ ;  /* 0x0000000116007810 */ /* 0x000ff00007ffe0ff */
[----:B------:R-:W-:Y:S05]  /*b2c0*/  BRA.U !UP0, `(.L_x_167) ;  /* 0x0000000108247547 */ /* 0x000fea000b800000 */
[----:B------:R-:W-:Y:S01]  /*b2d0*/  ISETP.NE.AND P0, PT, R79, RZ, PT ;  /* 0x000000ff4f00720c */ /* 0x000fe20003f05270 */
[----:B------:R-:W-:Y:S01]  /*b2e0*/  IMAD.U32 R2, RZ, RZ, UR47 ;  /* 0x0000002fff027e24 */ /* 0x000fe2000f8e00ff */
[----:B------:R-:W-:Y:S04]  /*b2f0*/  UIADD3 UR4, UPT, UPT, UR47, 0x1, URZ ;  /* 0x000000012f047890 */ /* 0x000fe8000fffe0ff */
[----:B------:R-:W-:Y:S04]  /*b300*/  UISETP.NE.AND UP0, UPT, UR4, 0x4, UPT ;  /* 0x000000040400788c */ /* 0x000fe8000bf05270 */
[----:B------:R-:W-:Y:S03]  /*b310*/  USEL UR47, UR4, URZ, UP0 ;  /* 0x000000ff042f7287 */ /* 0x000fe60008000000 */
[----:B------:R-:W-:Y:S05]  /*b320*/  @P0 LEA R2, R2, UR43, 0x3 ;  /* 0x0000002b02020c11 */ /* 0x000fea000f8e18ff */
[----:B------:R-:W-:Y:S05]  /*b330*/  @P0 VIADD R2, R2, 0x50 ;  /* 0x0000005002020836 */ /* 0x000fea0000000000 */
[----:B------:R-:W-:Y:S04]  /*b340*/  @P0 PRMT R2, R89, 0x654, R2 ;  /* 0x0000065459020816 */ /* 0x000fe80000000002 */
[----:B------:R2:W-:Y:S03]  /*b350*/  @P0 SYNCS.ARRIVE.TRANS64.RED.A1T0 RZ, [R2+URZ], RZ ;  /* 0x000000ff02ff09a7 */ /* 0x0005e600081004ff */
.L_x_167:
[----:B------:R-:W-:Y:S01]  /*b360*/  R2UR UR6, R78 ;  /* 0x000000004e0672ca */ /* 0x000fe200000e0000 */
[----:B------:R-:W-:Y:S01]  /*b370*/  UIADD3 UR52, UPT, UPT, UR52, 0x8, URZ ;  /* 0x0000000834347890 */ /* 0x000fe2000fffe0ff */
[----:B------:R-:W-:Y:S01]  /*b380*/  R2UR UR5, R65 ;  /* 0x00000000410572ca */ /* 0x000fe200000e0000 */
[----:B------:R-:W-:Y:S01]  /*b390*/  UMOV UR36, UR63 ;  /* 0x0000003f00247c82 */ /* 0x000fe20008000000 */
[----:B------:R-:W-:Y:S02]  /*b3a0*/  R2UR UR4, R66 ;  /* 0x00000000420472ca */ /* 0x000fe400000e0000 */
[----:B------:R-:W-:Y:S02]  /*b3b0*/  ISETP.NE.AND P0, PT, R70, 0x2, PT ;  /* 0x000000024600780c */ /* 0x000fe40003f05270 */
[----:B------:R-:W-:Y:S02]  /*b3c0*/  ISETP.NE.AND P1, PT, R0, 0x4, PT ;  /* 0x000000040000780c */ /* 0x000fe40003f25270 */
[----:B--2---:R-:W-:Y:S02]  /*b3d0*/  SEL R2, RZ, 0x1, P0 ;  /* 0x00000001ff027807 */ /* 0x004fe40000000000 */
[----:B------:R-:W-:Y:S01]  /*b3e0*/  SEL R3, RZ, 0x1, P1 ;  /* 0x00000001ff037807 */ /* 0x000fe20000800000 */
[----:B------:R-:W-:Y:S01]  /*b3f0*/  UISETP.NE.AND UP0, UPT, UR6, URZ, UPT ;  /* 0x000000ff0600728c */ /* 0x000fe2000bf05270 */
[----:B------:R-:W-:Y:S01]  /*b400*/  LOP3.LUT R71, R71, R2, RZ, 0x3c, !PT ;  /* 0x0000000247477212 */ /* 0x000fe200078e3cff */
[----:B------:R-:W-:Y:S01]  /*b410*/  UIADD3 UR20, UPT, UPT, UR37, UR5, URZ ;  /* 0x0000000525147290 */ /* 0x000fe2000fffe0ff */
[----:B------:R-:W-:Y:S01]  /*b420*/  LOP3.LUT R72, R72, R3, RZ, 0x3c, !PT ;  /* 0x0000000348487212 */ /* 0x000fe200078e3cff */
[----:B------:R-:W-:Y:S01]  /*b430*/  UIADD3 UR16, UPT, UPT, UR38, UR4, URZ ;  /* 0x0000000426107290 */ /* 0x000fe2000fffe0ff */
[----:B------:R-:W-:Y:S02]  /*b440*/  SEL R70, R70, RZ, P0 ;  /* 0x000000ff46467207 */ /* 0x000fe40000000000 */
[----:B------:R-:W-:Y:S02]  /*b450*/  SEL R22, R0, RZ, P1 ;  /* 0x000000ff00167207 */ /* 0x000fe40000800000 */
[----:B------:R-:W-:Y:S07]  /*b460*/  BRA.U UP0, `(.L_x_168) ;  /* 0xffffffa100f07547 */ /* 0x000fee000b83ffff */
[----:B------:R-:W-:-:S13]  /*b470*/  R2UR UR4, R67 ;  /* 0x00000000430472ca */ /* 0x000fda00000e0000 */
[----:B------:R-:W-:-:S09]  /*b480*/  UISETP.NE.AND UP0, UPT, UR4, URZ, UPT ;  /* 0x000000ff0400728c */ /* 0x000fd2000bf05270 */
[----:B------:R-:W-:Y:S05]  /*b490*/  BRA.U !UP0, `(.L_x_169) ;  /* 0x0000000108487547 */ /* 0x000fea000b800000 */
[----:B------:R-:W2:Y:S02]  /*b4a0*/  LDCU.64 UR4, c[0x0][0x890] ;  /* 0x00011200ff0477ac */ /* 0x000ea40008000a00 */
[----:B--2---:R-:W-:-:S04]  /*b4b0*/  UISETP.NE.U32.AND UP0, UPT, UR4, URZ, UPT ;  /* 0x000000ff0400728c */ /* 0x004fc8000bf05070 */
[----:B------:R-:W-:-:S09]  /*b4c0*/  UISETP.NE.AND.EX UP0, UPT, UR5, URZ, UPT, UP0 ;  /* 0x000000ff0500728c */ /* 0x000fd2000bf05300 */
[----:B------:R-:W-:Y:S05]  /*b4d0*/  BRA.U UP0, `(.L_x_170) ;  /* 0x00000001000c7547 */ /* 0x000fea000b800000 */
[----:B------:R-:W-:-:S13]  /*b4e0*/  FSETP.NEU.AND P0, PT, R27, RZ, PT ;  /* 0x000000ff1b00720b */ /* 0x000fda0003f0d000 */
[----:B------:R-:W-:Y:S05]  /*b4f0*/  @!P0 EXIT ;  /* 0x000000000000894d */ /* 0x000fea0003800000 */
[----:B------:R-:W-:Y:S05]  /*b500*/  BRA `(.L_x_169) ;  /* 0x00000000002c7947 */ /* 0x000fea0003800000 */
.L_x_170:
[----:B------:R-:W-:Y:S01]  /*b510*/  ISETP.NE.AND P0, PT, R69, RZ, PT ;  /* 0x000000ff4500720c */ /* 0x000fe20003f05270 */
[----:B------:R-:W-:-:S12]  /*b520*/  BSSY.RECONVERGENT B0, `(.L_x_169) ;  /* 0x0000009000007945 */ /* 0x000fd80003800200 */
[----:B------:R-:W-:Y:S05]  /*b530*/  @P0 BRA `(.L_x_171) ;  /* 0x0000000000140947 */ /* 0x000fea0003800000 */
[----:B------:R-:W2:Y:S02]  /*b540*/  LDCU.64 UR4, c[0x0][0x888] ;  /* 0x00011100ff0477ac */ /* 0x000ea40008000a00 */
[----:B--2---:R-:W-:-:S04]  /*b550*/  ISETP.NE.U32.AND P0, PT, RZ, UR4, PT ;  /* 0x00000004ff007c0c */ /* 0x004fc8000bf05070 */
[----:B------:R-:W-:-:S13]  /*b560*/  ISETP.NE.AND.EX P0, PT, RZ, UR5, PT, P0 ;  /* 0x00000005ff007c0c */ /* 0x000fda000bf05300 */
[----:B------:R-:W-:Y:S05]  /*b570*/  @!P0 EXIT ;  /* 0x000000000000894d */ /* 0x000fea0003800000 */
[----:B------:R-:W-:Y:S05]  /*b580*/  BRA `(.L_x_172) ;  /* 0x0000000000087947 */ /* 0x000fea0003800000 */
.L_x_171:
[----:B------:R-:W-:-:S13]  /*b590*/  FSETP.NEU.AND P0, PT, R27, RZ, PT ;  /* 0x000000ff1b00720b */ /* 0x000fda0003f0d000 */
[----:B------:R-:W-:Y:S05]  /*b5a0*/  @!P0 EXIT ;  /* 0x000000000000894d */ /* 0x000fea0003800000 */
.L_x_172:
[----:B------:R-:W-:Y:S05]  /*b5b0*/  BSYNC.RECONVERGENT B0 ;  /* 0x0000000000007941 */ /* 0x000fea0003800200 */
.L_x_169:
[----:B------:R-:W2:Y:S01]  /*b5c0*/  S2UR UR5, SR_CgaCtaId ;  /* 0x00000000000579c3 */ /* 0x000ea20000008800 */
[----:B------:R-:W-:Y:S01]  /*b5d0*/  ULEA UR4, UR47, UR43, 0x3 ;  /* 0x0000002b2f047291 */ /* 0x000fe2000f8e18ff */
[----:B------:R-:W-:-:S04]  /*b5e0*/  DEPBAR.LE SB0, 0x0 ;  /* 0x000080000000791a */ /* 0x000fc80000000000 */
[----:B------:R-:W-:-:S04]  /*b5f0*/  UIADD3 UR4, UPT, UPT, UR4, 0x50, URZ ;  /* 0x0000005004047890 */ /* 0x000fc8000fffe0ff */
[----:B--2---:R-:W-:-:S09]  /*b600*/  UPRMT UR4, UR5, 0x654, UR4 ;  /* 0x0000065405047896 */ /* 0x004fd20008000004 */
[----:B------:R-:W-:Y:S01]  /*b610*/  SYNCS.ARRIVE.TRANS64.RED.A1T0 RZ, [UR4], RZ ;  /* 0x000000ffffff79a7 */ /* 0x000fe20008100404 */
[----:B------:R-:W-:Y:S05]  /*b620*/  EXIT ;  /* 0x000000000000794d */ /* 0x000fea0003800000 */
.L_x_24:
[----:B--2---:R2:W3:Y:S02]  /*b630*/  SYNCS.PHASECHK.TRANS64.TRYWAIT P0, [R0+URZ+0xf0], R3 ;  /* 0x0000f003000075a7 */ /* 0x0044e400080011ff */
[----:B---3--:R-:W-:Y:S05]  /*b640*/  @!P0 NANOSLEEP.SYNCS 0x989680 ;  /* 0x009896800000895d */ /* 0x008fea0003900000 */
[----:B------:R-:W3:Y:S02]  /*b650*/  @!P0 SYNCS.PHASECHK.TRANS64 P0, [R0+URZ+0xf0], R3 ;  /* 0x0000f003000085a7 */ /* 0x000ee400080010ff */
[----:B---3--:R-:W-:Y:S05]  /*b660*/  @!P0 BRA `(.L_x_24) ;  /* 0xfffffffc00f08947 */ /* 0x008fea000383ffff */
[----:B------:R-:W-:Y:S05]  /*b670*/  BRA `(.L_x_173) ;  /* 0xffffff6000987947 */ /* 0x000fea000383ffff */
.L_x_27:
[----:B--2---:R-:W-:-:S07]  /*b680*/  MOV R0, UR33 ;  /* 0x0000002100007c02 */ /* 0x004fce0008000f00 */
.L_x_174:
[----:B--2---:R2:W3:Y:S02]  /*b690*/  SYNCS.PHASECHK.TRANS64.TRYWAIT P0, [R0+URZ+0x18], R3 ;  /* 0x00001803000075a7 */ /* 0x0044e400080011ff */
[----:B---3--:R-:W-:Y:S05]  /*b6a0*/  @!P0 NANOSLEEP.SYNCS 0x989680 ;  /* 0x009896800000895d */ /* 0x008fea0003900000 */
[----:B------:R-:W3:Y:S02]  /*b6b0*/  @!P0 SYNCS.PHASECHK.TRANS64 P0, [R0+URZ+0x18], R3 ;  /* 0x00001803000085a7 */ /* 0x000ee400080010ff */
[----:B---3--:R-:W-:Y:S05]  /*b6c0*/  @!P0 BRA `(.L_x_174) ;  /* 0xfffffffc00f08947 */ /* 0x008fea000383ffff */
[----:B------:R-:W-:Y:S05]  /*b6d0*/  BRA `(.L_x_26) ;  /* 0xffffff6000d87947 */ /* 0x000fea000383ffff */
.L_x_34:
[----:B-1----:R-:W-:-:S07]  /*b6e0*/  MOV R0, UR17 ;  /* 0x0000001100007c02 */ /* 0x002fce0008000f00 */
.L_x_175:
[----:B-1----:R1:W2:Y:S02]  /*b6f0*/  SYNCS.PHASECHK.TRANS64.TRYWAIT P0, [R0+URZ+0x18], R3 ;  /* 0x00001803000075a7 */ /* 0x0022a400080011ff */
[----:B--2---:R-:W-:Y:S05]  /*b700*/  @!P0 NANOSLEEP.SYNCS 0x989680 ;  /* 0x009896800000895d */ /* 0x004fea0003900000 */
[----:B------:R-:W2:Y:S02]  /*b710*/  @!P0 SYNCS.PHASECHK.TRANS64 P0, [R0+URZ+0x18], R3 ;  /* 0x00001803000085a7 */ /* 0x000ea400080010ff */
[----:B--2---:R-:W-:Y:S05]  /*b720*/  @!P0 BRA `(.L_x_175) ;  /* 0xfffffffc00f08947 */ /* 0x004fea000383ffff */
[----:B------:R-:W-:Y:S05]  /*b730*/  BRA `(.L_x_33) ;  /* 0xffffff6400987947 */ /* 0x000fea000383ffff */
.L_x_39:
[----:B-1----:R1:W2:Y:S02]  /*b740*/  SYNCS.PHASECHK.TRANS64.TRYWAIT P0, [R3+URZ+0x80], R0 ;  /* 0x00008000030075a7 */ /* 0x0022a400080011ff */
[----:B--2---:R-:W-:Y:S05]  /*b750*/  @!P0 NANOSLEEP.SYNCS 0x989680 ;  /* 0x009896800000895d */ /* 0x004fea0003900000 */
[----:B------:R-:W2:Y:S02]  /*b760*/  @!P0 SYNCS.PHASECHK.TRANS64 P0, [R3+URZ+0x80], R0 ;  /* 0x00008000030085a7 */ /* 0x000ea400080010ff */
[----:B--2---:R-:W-:Y:S05]  /*b770*/  @!P0 BRA `(.L_x_39) ;  /* 0xfffffffc00f08947 */ /* 0x004fea000383ffff */
[----:B------:R-:W-:Y:S05]  /*b780*/  BRA `(.L_x_176) ;  /* 0xffffff6800387947 */ /* 0x000fea000383ffff */
.L_x_43:
[----:B-1----:R-:W-:-:S07]  /*b790*/  MOV R0, UR4 ;  /* 0x0000000400007c02 */ /* 0x002fce0008000f00 */
.L_x_177:
[----:B-1----:R1:W2:Y:S02]  /*b7a0*/  SYNCS.PHASECHK.TRANS64.TRYWAIT P0, [R0+URZ], R3 ;  /* 0x00000003000075a7 */ /* 0x0022a400080011ff */
[----:B--2---:R-:W-:Y:S05]  /*b7b0*/  @!P0 NANOSLEEP.SYNCS 0x989680 ;  /* 0x009896800000895d */ /* 0x004fea0003900000 */
[----:B------:R-:W2:Y:S02]  /*b7c0*/  @!P0 SYNCS.PHASECHK.TRANS64 P0, [R0+URZ], R3 ;  /* 0x00000003000085a7 */ /* 0x000ea400080010ff */
[----:B--2---:R-:W-:Y:S05]  /*b7d0*/  @!P0 BRA `(.L_x_177) ;  /* 0xfffffffc00f08947 */ /* 0x004fea000383ffff */
[----:B------:R-:W-:Y:S05]  /*b7e0*/  BRA `(.L_x_178) ;  /* 0xffffff6c00e47947 */ /* 0x000fea000383ffff */
.L_x_44:
[----:B------:R-:W-:-:S07]  /*b7f0*/  MOV R0, UR5 ;  /* 0x0000000500007c02 */ /* 0x000fce0008000f00 */
.L_x_179:
[----:B-1----:R1:W2:Y:S02]  /*b800*/  SYNCS.PHASECHK.TRANS64.TRYWAIT P0, [R0+URZ], R3 ;  /* 0x00000003000075a7 */ /* 0x0022a400080011ff */
[----:B--2---:R-:W-:Y:S05]  /*b810*/  @!P0 NANOSLEEP.SYNCS 0x989680 ;  /* 0x009896800000895d */ /* 0x004fea0003900000 */
[----:B------:R-:W2:Y:S02]  /*b820*/  @!P0 SYNCS.PHASECHK.TRANS64 P0, [R0+URZ], R3 ;  /* 0x00000003000085a7 */ /* 0x000ea400080010ff */
[----:B--2---:R-:W-:Y:S05]  /*b830*/  @!P0 BRA `(.L_x_179) ;  /* 0xfffffffc00f08947 */ /* 0x004fea000383ffff */
[----:B------:R-:W-:Y:S05]  /*b840*/  BRA `(.L_x_180) ;  /* 0xffffff6c00f07947 */ /* 0x000fea000383ffff */
.L_x_47:
[----:B-1----:R1:W2:Y:S02]  /*b850*/  SYNCS.PHASECHK.TRANS64.TRYWAIT P0, [R2+URZ+0xe0], R5 ;  /* 0x0000e005020075a7 */ /* 0x0022a400080011ff */
[----:B--2---:R-:W-:Y:S05]  /*b860*/  @!P0 NANOSLEEP.SYNCS 0x989680 ;  /* 0x009896800000895d */ /* 0x004fea0003900000 */
[----:B------:R-:W2:Y:S02]  /*b870*/  @!P0 SYNCS.PHASECHK.TRANS64 P0, [R2+URZ+0xe0], R5 ;  /* 0x0000e005020085a7 */ /* 0x000ea400080010ff */
[----:B--2---:R-:W-:Y:S05]  /*b880*/  @!P0 BRA `(.L_x_47) ;  /* 0xfffffffc00f08947 */ /* 0x004fea000383ffff */
[----:B------:R-:W-:Y:S05]  /*b890*/  BRA `(.L_x_181) ;  /* 0xffffff7000547947 */ /* 0x000fea000383ffff */
.L_x_48:
[----:B------:R-:W-:-:S07]  /*b8a0*/  MOV R2, UR4 ;  /* 0x0000000400027c02 */ /* 0x000fce0008000f00 */
.L_x_182:
[----:B-1----:R1:W2:Y:S02]  /*b8b0*/  SYNCS.PHASECHK.TRANS64.TRYWAIT P0, [R2+URZ+0x90], R5 ;  /* 0x00009005020075a7 */ /* 0x0022a400080011ff */
[----:B--2---:R-:W-:Y:S05]  /*b8c0*/  @!P0 NANOSLEEP.SYNCS 0x989680 ;  /* 0x009896800000895d */ /* 0x004fea0003900000 */
[----:B------:R-:W2:Y:S02]  /*b8d0*/  @!P0 SYNCS.PHASECHK.TRANS64 P0, [R2+URZ+0x90], R5 ;  /* 0x00009005020085a7 */ /* 0x000ea400080010ff */
[----:B--2---:R-:W-:Y:S05]  /*b8e0*/  @!P0 BRA `(.L_x_182) ;  /* 0xfffffffc00f08947 */ /* 0x004fea000383ffff */
[----:B------:R-:W-:Y:S05]  /*b8f0*/  BRA `(.L_x_183) ;  /* 0xffffff7000647947 */ /* 0x000fea000383ffff */
.L_x_49:
[----:B-1----:R1:W2:Y:S02]  /*b900*/  SYNCS.PHASECHK.TRANS64.TRYWAIT P1, [R2+URZ+0x80], R5 ;  /* 0x00008005020075a7 */ /* 0x0022a400080211ff */
[----:B--2---:R-:W-:Y:S05]  /*b910*/  @!P1 NANOSLEEP.SYNCS 0x989680 ;  /* 0x009896800000995d */ /* 0x004fea0003900000 */
[----:B------:R-:W2:Y:S02]  /*b920*/  @!P1 SYNCS.PHASECHK.TRANS64 P1, [R2+URZ+0x80], R5 ;  /* 0x00008005020095a7 */ /* 0x000ea400080210ff */
[----:B--2---:R-:W-:Y:S05]  /*b930*/  @!P1 BRA `(.L_x_49) ;  /* 0xfffffffc00f09947 */ /* 0x004fea000383ffff */
[----:B------:R-:W-:Y:S05]  /*b940*/  BRA `(.L_x_184) ;  /* 0xffffff7000947947 */ /* 0x000fea000383ffff */
.L_x_52:
[----:B------:R-:W-:-:S07]  /*b950*/  MOV R0, UR4 ;  /* 0x0000000400007c02 */ /* 0x000fce0008000f00 */
.L_x_185:
[----:B-1----:R1:W2:Y:S02]  /*b960*/  SYNCS.PHASECHK.TRANS64.TRYWAIT P0, [R0+URZ+0x90], R3 ;  /* 0x00009003000075a7 */ /* 0x0022a400080011ff */
[----:B--2---:R-:W-:Y:S05]  /*b970*/  @!P0 NANOSLEEP.SYNCS 0x989680 ;  /* 0x009896800000895d */ /* 0x004fea0003900000 */
[----:B------:R-:W2:Y:S02]  /*b980*/  @!P0 SYNCS.PHASECHK.TRANS64 P0, [R0+URZ+0x90], R3 ;  /* 0x00009003000085a7 */ /* 0x000ea400080010ff */
[----:B--2---:R-:W-:Y:S05]  /*b990*/  @!P0 BRA `(.L_x_185) ;  /* 0xfffffffc00f08947 */ /* 0x004fea000383ffff */
[----:B------:R-:W-:Y:S05]  /*b9a0*/  BRA `(.L_x_51) ;  /* 0xffffff7000e87947 */ /* 0x000fea000383ffff */
.L_x_59:
[----:B-1----:R1:W2:Y:S02]  /*b9b0*/  SYNCS.PHASECHK.TRANS64.TRYWAIT P1, [R0+URZ+0x80], R5 ;  /* 0x00008005000075a7 */ /* 0x0022a400080211ff */
[----:B--2---:R-:W-:Y:S05]  /*b9c0*/  @!P1 NANOSLEEP.SYNCS 0x989680 ;  /* 0x009896800000995d */ /* 0x004fea0003900000 */
[----:B------:R-:W2:Y:S02]  /*b9d0*/  @!P1 SYNCS.PHASECHK.TRANS64 P1, [R0+URZ+0x80], R5 ;  /* 0x00008005000095a7 */ /* 0x000ea400080210ff */
[----:B--2---:R-:W-:Y:S05]  /*b9e0*/  @!P1 BRA `(.L_x_59) ;  /* 0xfffffffc00f09947 */ /* 0x004fea000383ffff */
[----:B------:R-:W-:Y:S05]  /*b9f0*/  BRA `(.L_x_186) ;  /* 0xffffff7800607947 */ /* 0x000fea000383ffff */
.L_x_60:
[----:B------:R-:W-:-:S07]  /*ba00*/  MOV R3, UR31 ;  /* 0x0000001f00037c02 */ /* 0x000fce0008000f00 */
.L_x_187:
[----:B-1----:R1:W2:Y:S02]  /*ba10*/  SYNCS.PHASECHK.TRANS64.TRYWAIT P0, [R3+URZ+0xc0], R0 ;  /* 0x0000c000030075a7 */ /* 0x0022a400080011ff */
[----:B--2---:R-:W-:Y:S05]  /*ba20*/  @!P0 NANOSLEEP.SYNCS 0x989680 ;  /* 0x009896800000895d */ /* 0x004fea0003900000 */
[----:B------:R-:W2:Y:S02]  /*ba30*/  @!P0 SYNCS.PHASECHK.TRANS64 P0, [R3+URZ+0xc0], R0 ;  /* 0x0000c000030085a7 */ /* 0x000ea400080010ff */
[----:B--2---:R-:W-:Y:S05]  /*ba40*/  @!P0 BRA `(.L_x_187) ;  /* 0xfffffffc00f08947 */ /* 0x004fea000383ffff */
[----:B------:R-:W-:Y:S05]  /*ba50*/  BRA `(.L_x_188) ;  /* 0xffffff7800b07947 */ /* 0x000fea000383ffff */
.L_x_63:
[----:B------:R-:W-:Y:S07]  /*ba60*/  MOV R0, UR5 ;  /* 0x0000000500007c02 */ /* 0x000fee0008000f00 */
.L_x_189:
[----:B-1----:R1:W2:Y:S02]  /*ba70*/  SYNCS.PHASECHK.TRANS64.TRYWAIT P0, [R0+URZ], R3 ;  /* 0x00000003000075a7 */ /* 0x0022a400080011ff */
[----:B--2---:R-:W-:Y:S05]  /*ba80*/  @!P0 NANOSLEEP.SYNCS 0x989680 ;  /* 0x009896800000895d */ /* 0x004fea0003900000 */
[----:B------:R-:W2:Y:S02]  /*ba90*/  @!P0 SYNCS.PHASECHK.TRANS64 P0, [R0+URZ], R3 ;  /* 0x00000003000085a7 */ /* 0x000ea400080010ff */
[----:B--2---:R-:W-:Y:S05]  /*baa0*/  @!P0 BRA `(.L_x_189) ;  /* 0xfffffffc00f08947 */ /* 0x004fea000383ffff */
[----:B------:R-:W-:Y:S05]  /*bab0*/  BRA `(.L_x_62) ;  /* 0xffffff7800cc7947 */ /* 0x000fea000383ffff */
.L_x_66:
[----:B------:R-:W-:-:S07]  /*bac0*/  MOV R0, UR4 ;  /* 0x0000000400007c02 */ /* 0x000fce0008000f00 */
.L_x_190:
[----:B--2---:R2:W4:Y:S02]  /*bad0*/  SYNCS.PHASECHK.TRANS64.TRYWAIT P0, [R0+URZ], R3 ;  /* 0x00000003000075a7 */ /* 0x00452400080011ff */
[----:B----4-:R-:W-:Y:S05]  /*bae0*/  @!P0 NANOSLEEP.SYNCS 0x989680 ;  /* 0x009896800000895d */ /* 0x010fea0003900000 */
[----:B------:R-:W4:Y:S02]  /*baf0*/  @!P0 SYNCS.PHASECHK.TRANS64 P0, [R0+URZ], R3 ;  /* 0x00000003000085a7 */ /* 0x000f2400080010ff */
[----:B----4-:R-:W-:Y:S05]  /*bb00*/  @!P0 BRA `(.L_x_190) ;  /* 0xfffffffc00f08947 */ /* 0x010fea000383ffff */
[----:B------:R-:W-:Y:S05]  /*bb10*/  BRA `(.L_x_191) ;  /* 0xffffff7c00a87947 */ /* 0x000fea000383ffff */
.L_x_67:
[----:B------:R-:W-:-:S07]  /*bb20*/  MOV R0, UR5 ;  /* 0x0000000500007c02 */ /* 0x000fce0008000f00 */
.L_x_192:
[----:B-1----:R1:W2:Y:S02]  /*bb30*/  SYNCS.PHASECHK.TRANS64.TRYWAIT P0, [R0+URZ], R3 ;  /* 0x00000003000075a7 */ /* 0x0022a400080011ff */
[----:B--2---:R-:W-:Y:S05]  /*bb40*/  @!P0 NANOSLEEP.SYNCS 0x989680 ;  /* 0x009896800000895d */ /* 0x004fea0003900000 */
[----:B------:R-:W2:Y:S02]  /*bb50*/  @!P0 SYNCS.PHASECHK.TRANS64 P0, [R0+URZ], R3 ;  /* 0x00000003000085a7 */ /* 0x000ea400080010ff */
[----:B--2---:R-:W-:Y:S05]  /*bb60*/  @!P0 BRA `(.L_x_192) ;  /* 0xfffffffc00f08947 */ /* 0x004fea000383ffff */
[----:B------:R-:W-:Y:S05]  /*bb70*/  BRA `(.L_x_193) ;  /* 0xffffff7c00b47947 */ /* 0x000fea000383ffff */
.L_x_68:
[----:B------:R-:W-:-:S07]  /*bb80*/  MOV R0, UR5 ;  /* 0x0000000500007c02 */ /* 0x000fce0008000f00 */
.L_x_194:
[----:B-1----:R1:W2:Y:S02]  /*bb90*/  SYNCS.PHASECHK.TRANS64.TRYWAIT P0, [R0+URZ], R3 ;  /* 0x00000003000075a7 */ /* 0x0022a400080011ff */
[----:B--2---:R-:W-:Y:S05]  /*bba0*/  @!P0 NANOSLEEP.SYNCS 0x989680 ;  /* 0x009896800000895d */ /* 0x004fea0003900000 */
[----:B------:R-:W2:Y:S02]  /*bbb0*/  @!P0 SYNCS.PHASECHK.TRANS64 P0, [R0+URZ], R3 ;  /* 0x00000003000085a7 */ /* 0x000ea400080010ff */
[----:B--2---:R-:W-:Y:S05]  /*bbc0*/  @!P0 BRA `(.L_x_194) ;  /* 0xfffffffc00f08947 */ /* 0x004fea000383ffff */
[----:B------:R-:W-:Y:S05]  /*bbd0*/  BRA `(.L_x_195) ;  /* 0xffffff7c00c07947 */ /* 0x000fea000383ffff */
.L_x_69:
[----:B------:R-:W-:-:S07]  /*bbe0*/  MOV R0, UR4 ;  /* 0x0000000400007c02 */ /* 0x000fce0008000f00 */
.L_x_196:
[----:B-1----:R1:W2:Y:S02]  /*bbf0*/  SYNCS.PHASECHK.TRANS64.TRYWAIT P0, [R0+URZ], R3 ;  /* 0x00000003000075a7 */ /* 0x0022a400080011ff */
[----:B--2---:R-:W-:Y:S05]  /*bc00*/  @!P0 NANOSLEEP.SYNCS 0x989680 ;  /* 0x009896800000895d */ /* 0x004fea0003900000 */
[----:B------:R-:W2:Y:S02]  /*bc10*/  @!P0 SYNCS.PHASECHK.TRANS64 P0, [R0+URZ], R3 ;  /* 0x00000003000085a7 */ /* 0x000ea400080010ff */
[----:B--2---:R-:W-:Y:S05]  /*bc20*/  @!P0 BRA `(.L_x_196) ;  /* 0xfffffffc00f08947 */ /* 0x004fea000383ffff */
[----:B------:R-:W-:Y:S05]  /*bc30*/  BRA `(.L_x_197) ;  /* 0xffffff7c00cc7947 */ /* 0x000fea000383ffff */
.L_x_74:
[----:B--2---:R2:W3:Y:S02]  /*bc40*/  SYNCS.PHASECHK.TRANS64.TRYWAIT P0, [R12+URZ+0x80], R9 ;  /* 0x000080090c0075a7 */ /* 0x0044e400080011ff */
[----:B---3--:R-:W-:Y:S05]  /*bc50*/  @!P0 NANOSLEEP.SYNCS 0x989680 ;  /* 0x009896800000895d */ /* 0x008fea0003900000 */
[----:B------:R-:W3:Y:S02]  /*bc60*/  @!P0 SYNCS.PHASECHK.TRANS64 P0, [R12+URZ+0x80], R9 ;  /* 0x000080090c0085a7 */ /* 0x000ee400080010ff */
[----:B---3--:R-:W-:Y:S05]  /*bc70*/  @!P0 BRA `(.L_x_74) ;  /* 0xfffffffc00f08947 */ /* 0x008fea000383ffff */
[----:B------:R-:W-:Y:S05]  /*bc80*/  BRA `(.L_x_198) ;  /* 0xffffff8000f87947 */ /* 0x000fea000383ffff */
.L_x_77:
[----:B------:R-:W-:Y:S07]  /*bc90*/  MOV R0, UR21 ;  /* 0x0000001500007c02 */ /* 0x000fee0008000f00 */
.L_x_199:
[----:B--2---:R2:W3:Y:S02]  /*bca0*/  SYNCS.PHASECHK.TRANS64.TRYWAIT P2, [R0+URZ+0x78], R9 ;  /* 0x00007809000075a7 */ /* 0x0044e400080411ff */
[----:B---3--:R-:W-:Y:S05]  /*bcb0*/  @!P2 NANOSLEEP.SYNCS 0x989680 ;  /* 0x009896800000a95d */ /* 0x008fea0003900000 */
[----:B------:R-:W3:Y:S02]  /*bcc0*/  @!P2 SYNCS.PHASECHK.TRANS64 P2, [R0+URZ+0x78], R9 ;  /* 0x000078090000a5a7 */ /* 0x000ee400080410ff */
[----:B---3--:R-:W-:Y:S05]  /*bcd0*/  @!P2 BRA `(.L_x_199) ;  /* 0xfffffffc00f0a947 */ /* 0x008fea000383ffff */
[----:B------:R-:W-:Y:S05]  /*bce0*/  BRA `(.L_x_76) ;  /* 0xffffff8800647947 */ /* 0x000fea000383ffff */
.L_x_80:
[----:B------:R-:W-:Y:S07]  /*bcf0*/  MOV R9, UR21 ;  /* 0x0000001500097c02 */ /* 0x000fee0008000f00 */
.L_x_200:
[----:B--2---:R2:W3:Y:S02]  /*bd00*/  SYNCS.PHASECHK.TRANS64.TRYWAIT P0, [R9+URZ+0x50], R10 ;  /* 0x0000500a090075a7 */ /* 0x0044e400080011ff */
[----:B---3--:R-:W-:Y:S05]  /*bd10*/  @!P0 NANOSLEEP.SYNCS 0x989680 ;  /* 0x009896800000895d */ /* 0x008fea0003900000 */
[----:B------:R-:W3:Y:S02]  /*bd20*/  @!P0 SYNCS.PHASECHK.TRANS64 P0, [R9+URZ+0x50], R10 ;  /* 0x0000500a090085a7 */ /* 0x000ee400080010ff */
[----:B---3--:R-:W-:Y:S05]  /*bd30*/  @!P0 BRA `(.L_x_200) ;  /* 0xfffffffc00f08947 */ /* 0x008fea000383ffff */
[----:B------:R-:W-:Y:S05]  /*bd40*/  BRA `(.L_x_201) ;  /* 0xffffff8800c07947 */ /* 0x000fea000383ffff */
.L_x_81:
[----:B------:R-:W-:Y:S07]  /*bd50*/  MOV R9, UR21 ;  /* 0x0000001500097c02 */ /* 0x000fee0008000f00 */
.L_x_202:
[----:B--2---:R2:W3:Y:S02]  /*bd60*/  SYNCS.PHASECHK.TRANS64.TRYWAIT P0, [R9+URZ+0x58], R10 ;  /* 0x0000580a090075a7 */ /* 0x0044e400080011ff */
[----:B---3--:R-:W-:Y:S05]  /*bd70*/  @!P0 NANOSLEEP.SYNCS 0x989680 ;  /* 0x009896800000895d */ /* 0x008fea0003900000 */
[----:B------:R-:W3:Y:S02]  /*bd80*/  @!P0 SYNCS.PHASECHK.TRANS64 P0, [R9+URZ+0x58], R10 ;  /* 0x0000580a090085a7 */ /* 0x000ee400080010ff */
[----:B---3--:R-:W-:Y:S05]  /*bd90*/  @!P0 BRA `(.L_x_202) ;  /* 0xfffffffc00f08947 */ /* 0x008fea000383ffff */
[----:B------:R-:W-:Y:S05]  /*bda0*/  BRA `(.L_x_203) ;  /* 0xffffff8800fc7947 */ /* 0x000fea000383ffff */
.L_x_82:
[----:B------:R-:W-:Y:S07]  /*bdb0*/  MOV R9, UR21 ;  /* 0x0000001500097c02 */ /* 0x000fee0008000f00 */
.L_x_204:
[----:B--2---:R2:W3:Y:S02]  /*bdc0*/  SYNCS.PHASECHK.TRANS64.TRYWAIT P0, [R9+URZ+0x60], R10 ;  /* 0x0000600a090075a7 */ /* 0x0044e400080011ff */
[----:B---3--:R-:W-:Y:S05]  /*bdd0*/  @!P0 NANOSLEEP.SYNCS 0x989680 ;  /* 0x009896800000895d */ /* 0x008fea0003900000 */
[----:B------:R-:W3:Y:S02]  /*bde0*/  @!P0 SYNCS.PHASECHK.TRANS64 P0, [R9+URZ+0x60], R10 ;  /* 0x0000600a090085a7 */ /* 0x000ee400080010ff */
[----:B---3--:R-:W-:Y:S05]  /*bdf0*/  @!P0 BRA `(.L_x_204) ;  /* 0xfffffffc00f08947 */ /* 0x008fea000383ffff */
[----:B------:R-:W-:Y:S05]  /*be00*/  BRA `(.L_x_205) ;  /* 0xffffff8c003c7947 */ /* 0x000fea000383ffff */
.L_x_83:
[----:B------:R-:W-:Y:S07]  /*be10*/  MOV R9, UR21 ;  /* 0x0000001500097c02 */ /* 0x000fee0008000f00 */
.L_x_206:
[----:B--2---:R2:W3:Y:S02]  /*be20*/  SYNCS.PHASECHK.TRANS64.TRYWAIT P0, [R9+URZ+0x68], R10 ;  /* 0x0000680a090075a7 */ /* 0x0044e400080011ff */
[----:B---3--:R-:W-:Y:S05]  /*be30*/  @!P0 NANOSLEEP.SYNCS 0x989680 ;  /* 0x009896800000895d */ /* 0x008fea0003900000 */
[----:B------:R-:W3:Y:S02]  /*be40*/  @!P0 SYNCS.PHASECHK.TRANS64 P0, [R9+URZ+0x68], R10 ;  /* 0x0000680a090085a7 */ /* 0x000ee400080010ff */
[----:B---3--:R-:W-:Y:S05]  /*be50*/  @!P0 BRA `(.L_x_206) ;  /* 0xfffffffc00f08947 */ /* 0x008fea000383ffff */
[----:B------:R-:W-:Y:S05]  /*be60*/  BRA `(.L_x_207) ;  /* 0xffffff8c00807947 */ /* 0x000fea000383ffff */
.L_x_84:
[----:B------:R-:W-:Y:S07]  /*be70*/  MOV R0, UR21 ;  /* 0x0000001500007c02 */ /* 0x000fee0008000f00 */
.L_x_208:
[----:B--2---:R2:W3:Y:S02]  /*be80*/  SYNCS.PHASECHK.TRANS64.TRYWAIT P0, [R0+URZ+0x50], R9 ;  /* 0x00005009000075a7 */ /* 0x0044e400080011ff */
[----:B---3--:R-:W-:Y:S05]  /*be90*/  @!P0 NANOSLEEP.SYNCS 0x989680 ;  /* 0x009896800000895d */ /* 0x008fea0003900000 */
[----:B------:R-:W3:Y:S02]  /*bea0*/  @!P0 SYNCS.PHASECHK.TRANS64 P0, [R0+URZ+0x50], R9 ;  /* 0x00005009000085a7 */ /* 0x000ee400080010ff */
[----:B---3--:R-:W-:Y:S05]  /*beb0*/  @!P0 BRA `(.L_x_208) ;  /* 0xfffffffc00f08947 */ /* 0x008fea000383ffff */
[----:B------:R-:W-:Y:S05]  /*bec0*/  BRA `(.L_x_209) ;  /* 0xffffff8c00c87947 */ /* 0x000fea000383ffff */
.L_x_85:
[----:B------:R-:W-:Y:S07]  /*bed0*/  MOV R0, UR21 ;  /* 0x0000001500007c02 */ /* 0x000fee0008000f00 */
.L_x_210:
[----:B--2---:R2:W3:Y:S02]  /*bee0*/  SYNCS.PHASECHK.TRANS64.TRYWAIT P0, [R0+URZ+0x58], R9 ;  /* 0x00005809000075a7 */ /* 0x0044e400080011ff */
[----:B---3--:R-:W-:Y:S05]  /*bef0*/  @!P0 NANOSLEEP.SYNCS 0x989680 ;  /* 0x009896800000895d */ /* 0x008fea0003900000 */
[----:B------:R-:W3:Y:S02]  /*bf00*/  @!P0 SYNCS.PHASECHK.TRANS64 P0, [R0+URZ+0x58], R9 ;  /* 0x00005809000085a7 */ /* 0x000ee400080010ff */
[----:B---3--:R-:W-:Y:S05]  /*bf10*/  @!P0 BRA `(.L_x_210) ;  /* 0xfffffffc00f08947 */ /* 0x008fea000383ffff */
[----:B------:R-:W-:Y:S05]  /*bf20*/  BRA `(.L_x_211) ;  /* 0xffffff9000107947 */ /* 0x000fea000383ffff */
.L_x_86:
[----:B------:R-:W-:Y:S07]  /*bf30*/  MOV R0, UR21 ;  /* 0x0000001500007c02 */ /* 0x000fee0008000f00 */
.L_x_212:
[----:B--2---:R2:W3:Y:S02]  /*bf40*/  SYNCS.PHASECHK.TRANS64.TRYWAIT P0, [R0+URZ+0x60], R9 ;  /* 0x00006009000075a7 */ /* 0x0044e400080011ff */
[----:B---3--:R-:W-:Y:S05]  /*bf50*/  @!P0 NANOSLEEP.SYNCS 0x989680 ;  /* 0x009896800000895d */ /* 0x008fea0003900000 */
[----:B------:R-:W3:Y:S02]  /*bf60*/  @!P0 SYNCS.PHASECHK.TRANS64 P0, [R0+URZ+0x60], R9 ;  /* 0x00006009000085a7 */ /* 0x000ee400080010ff */
[----:B---3--:R-:W-:Y:S05]  /*bf70*/  @!P0 BRA `(.L_x_212) ;  /* 0xfffffffc00f08947 */ /* 0x008fea000383ffff */
[----:B------:R-:W-:Y:S05]  /*bf80*/  BRA `(.L_x_213) ;  /* 0xffffff9000587947 */ /* 0x000fea000383ffff */
.L_x_87:
[----:B------:R-:W-:Y:S07]  /*bf90*/  MOV R0, UR21 ;  /* 0x0000001500007c02 */ /* 0x000fee0008000f00 */
.L_x_214:
[----:B--2---:R2:W3:Y:S02]  /*bfa0*/  SYNCS.PHASECHK.TRANS64.TRYWAIT P0, [R0+URZ+0x68], R9 ;  /* 0x00006809000075a7 */ /* 0x0044e400080011ff */
[----:B---3--:R-:W-:Y:S05]  /*bfb0*/  @!P0 NANOSLEEP.SYNCS 0x989680 ;  /* 0x009896800000895d */ /* 0x008fea0003900000 */
[----:B------:R-:W3:Y:S02]  /*bfc0*/  @!P0 SYNCS.PHASECHK.TRANS64 P0, [R0+URZ+0x68], R9 ;  /* 0x00006809000085a7 */ /* 0x000ee400080010ff */
[----:B---3--:R-:W-:Y:S05]  /*bfd0*/  @!P0 BRA `(.L_x_214) ;  /* 0xfffffffc00f08947 */ /* 0x008fea000383ffff */
[----:B------:R-:W-:Y:S05]  /*bfe0*/  BRA `(.L_x_215) ;  /* 0xffffff90009c7947 */ /* 0x000fea000383ffff */
.L_x_89:
[----:B------:R-:W-:-:S07]  /*bff0*/  MOV R3, UR21 ;  /* 0x0000001500037c02 */ /* 0x000fce0008000f00 */
.L_x_216:
[----:B---3--:R3:W4:Y:S02]  /*c000*/  SYNCS.PHASECHK.TRANS64.TRYWAIT P0, [R3+URZ+0x50], R10 ;  /* 0x0000500a030075a7 */ /* 0x00872400080011ff */
[----:B----4-:R-:W-:Y:S05]  /*c010*/  @!P0 NANOSLEEP.SYNCS 0x989680 ;  /* 0x009896800000895d */ /* 0x010fea0003900000 */
[----:B------:R-:W4:Y:S02]  /*c020*/  @!P0 SYNCS.PHASECHK.TRANS64 P0, [R3+URZ+0x50], R10 ;  /* 0x0000500a030085a7 */ /* 0x000f2400080010ff */
[----:B----4-:R-:W-:Y:S05]  /*c030*/  @!P0 BRA `(.L_x_216) ;  /* 0xfffffffc00f08947 */ /* 0x010fea000383ffff */
[----:B------:R-:W-:Y:S05]  /*c040*/  BRA `(.L_x_217) ;  /* 0xffffff94000c7947 */ /* 0x000fea000383ffff */
.L_x_90:
[----:B---3--:R-:W-:-:S07]  /*c050*/  MOV R3, UR21 ;  /* 0x0000001500037c02 */ /* 0x008fce0008000f00 */
.L_x_218:
[----:B---3--:R3:W4:Y:S02]  /*c060*/  SYNCS.PHASECHK.TRANS64.TRYWAIT P0, [R3+URZ+0x58], R10 ;  /* 0x0000580a030075a7 */ /* 0x00872400080011ff */
[----:B----4-:R-:W-:Y:S05]  /*c070*/  @!P0 NANOSLEEP.SYNCS 0x989680 ;  /* 0x009896800000895d */ /* 0x010fea0003900000 */
[----:B------:R-:W4:Y:S02]  /*c080*/  @!P0 SYNCS.PHASECHK.TRANS64 P0, [R3+URZ+0x58], R10 ;  /* 0x0000580a030085a7 */ /* 0x000f2400080010ff */
[----:B----4-:R-:W-:Y:S05]  /*c090*/  @!P0 BRA `(.L_x_218) ;  /* 0xfffffffc00f08947 */ /* 0x010fea000383ffff */
[----:B------:R-:W-:Y:S05]  /*c0a0*/  BRA `(.L_x_219) ;  /* 0xffffff9000fc7947 */ /* 0x000fea000383ffff */
.L_x_91:
[----:B---3--:R-:W-:-:S07]  /*c0b0*/  MOV R3, UR21 ;  /* 0x0000001500037c02 */ /* 0x008fce0008000f00 */
.L_x_220:
[----:B---3--:R3:W4:Y:S02]  /*c0c0*/  SYNCS.PHASECHK.TRANS64.TRYWAIT P0, [R3+URZ+0x60], R10 ;  /* 0x0000600a030075a7 */ /* 0x00872400080011ff */
[----:B----4-:R-:W-:Y:S05]  /*c0d0*/  @!P0 NANOSLEEP.SYNCS 0x989680 ;  /* 0x009896800000895d */ /* 0x010fea0003900000 */
[----:B------:R-:W4:Y:S02]  /*c0e0*/  @!P0 SYNCS.PHASECHK.TRANS64 P0, [R3+URZ+0x60], R10 ;  /* 0x0000600a030085a7 */ /* 0x000f2400080010ff */
[----:B----4-:R-:W-:Y:S05]  /*c0f0*/  @!P0 BRA `(.L_x_220) ;  /* 0xfffffffc00f08947 */ /* 0x010fea000383ffff */
[----:B------:R-:W-:Y:S05]  /*c100*/  BRA `(.L_x_221) ;  /* 0xffffff9000f07947 */ /* 0x000fea000383ffff */
.L_x_93:
[----:B-1----:R1:W2:Y:S02]  /*c110*/  SYNCS.PHASECHK.TRANS64.TRYWAIT P0, [R3+URZ+0x80], R0 ;  /* 0x00008000030075a7 */ /* 0x0022a400080011ff */
[----:B--2---:R-:W-:Y:S05]  /*c120*/  @!P0 NANOSLEEP.SYNCS 0x989680 ;  /* 0x009896800000895d */ /* 0x004fea0003900000 */
[----:B------:R-:W2:Y:S02]  /*c130*/  @!P0 SYNCS.PHASECHK.TRANS64 P0, [R3+URZ+0x80], R0 ;  /* 0x00008000030085a7 */ /* 0x000ea400080010ff */
[----:B--2---:R-:W-:Y:S05]  /*c140*/  @!P0 BRA `(.L_x_93) ;  /* 0xfffffffc00f08947 */ /* 0x004fea000383ffff */
[----:B------:R-:W-:Y:S05]  /*c150*/  BRA `(.L_x_222) ;  /* 0xffffff9400c87947 */ /* 0x000fea000383ffff */
.L_x_104:
[----:B-1----:R-:W-:Y:S04]  /*c160*/  MOV R0, UR43 ;  /* 0x0000002b00007c02 */ /* 0x002fe80008000f00 */
[----:B------:R1:W2:Y:S03]  /*c170*/  SYNCS.PHASECHK.TRANS64.TRYWAIT P1, [R0+URZ+0x30], R5 ;  /* 0x00003005000075a7 */ /* 0x0002a600080211ff */
[----:B--2---:R-:W-:Y:S05]  /*c180*/  @!P1 NANOSLEEP.SYNCS 0x989680 ;  /* 0x009896800000995d */ /* 0x004fea0003900000 */
[----:B------:R-:W2:Y:S02]  /*c190*/  @!P1 SYNCS.PHASECHK.TRANS64 P1, [R0+URZ+0x30], R5 ;  /* 0x00003005000095a7 */ /* 0x000ea400080210ff */
[----:B--2---:R-:W-:Y:S05]  /*c1a0*/  @!P1 BRA `(.L_x_104) ;  /* 0xfffffffc00ec9947 */ /* 0x004fea000383ffff */
[----:B------:R-:W-:Y:S05]  /*c1b0*/  BRA `(.L_x_103) ;  /* 0xffffffa400647947 */ /* 0x000fea000383ffff */
.L_x_106:
[----:B-1----:R1:W4:Y:S02]  /*c1c0*/  SYNCS.PHASECHK.TRANS64.TRYWAIT P0, [R82+URZ+0xa0], R3 ;  /* 0x0000a003520075a7 */ /* 0x00232400080011ff */
[----:B----4-:R-:W-:Y:S05]  /*c1d0*/  @!P0 NANOSLEEP.SYNCS 0x989680 ;  /* 0x009896800000895d */ /* 0x010fea0003900000 */
[----:B------:R-:W4:Y:S02]  /*c1e0*/  @!P0 SYNCS.PHASECHK.TRANS64 P0, [R82+URZ+0xa0], R3 ;  /* 0x0000a003520085a7 */ /* 0x000f2400080010ff */
[----:B----4-:R-:W-:Y:S05]  /*c1f0*/  @!P0 BRA `(.L_x_106) ;  /* 0xfffffffc00f08947 */ /* 0x010fea000383ffff */
[----:B------:R-:W-:Y:S05]  /*c200*/  BRA `(.L_x_105) ;  /* 0xffffffa400907947 */ /* 0x000fea000383ffff */
.L_x_115:
[----:B-1----:R1:W2:Y:S02]  /*c210*/  SYNCS.PHASECHK.TRANS64.TRYWAIT P0, [R3+URZ+0x30], R0 ;  /* 0x00003000030075a7 */ /* 0x0022a400080011ff */
[----:B--2---:R-:W-:Y:S05]  /*c220*/  @!P0 NANOSLEEP.SYNCS 0x989680 ;  /* 0x009896800000895d */ /* 0x004fea0003900000 */
[----:B------:R-:W2:Y:S02]  /*c230*/  @!P0 SYNCS.PHASECHK.TRANS64 P0, [R3+URZ+0x30], R0 ;  /* 0x00003000030085a7 */ /* 0x000ea400080010ff */
[----:B--2---:R-:W-:Y:S05]  /*c240*/  @!P0 BRA `(.L_x_115) ;  /* 0xfffffffc00f08947 */ /* 0x004fea000383ffff */
[----:B------:R-:W-:Y:S05]  /*c250*/  BRA `(.L_x_114) ;  /* 0xffffffac00b47947 */ /* 0x000fea000383ffff */
.L_x_123:
[----:B-1----:R1:W3:Y:S02]  /*c260*/  SYNCS.PHASECHK.TRANS64.TRYWAIT P0, [R91+URZ+0x30], R4 ;  /* 0x000030045b0075a7 */ /* 0x0022e400080011ff */
[----:B---3--:R-:W-:Y:S05]  /*c270*/  @!P0 NANOSLEEP.SYNCS 0x989680 ;  /* 0x009896800000895d */ /* 0x008fea0003900000 */
[----:B------:R-:W3:Y:S02]  /*c280*/  @!P0 SYNCS.PHASECHK.TRANS64 P0, [R91+URZ+0x30], R4 ;  /* 0x000030045b0085a7 */ /* 0x000ee400080010ff */
[----:B---3--:R-:W-:Y:S05]  /*c290*/  @!P0 BRA `(.L_x_123) ;  /* 0xfffffffc00f08947 */ /* 0x008fea000383ffff */
[----:B------:R-:W-:Y:S05]  /*c2a0*/  BRA `(.L_x_122) ;  /* 0xffffffb400f87947 */ /* 0x000fea000383ffff */
.L_x_131:
[----:B-1----:R1:W3:Y:S02]  /*c2b0*/  SYNCS.PHASECHK.TRANS64.TRYWAIT P0, [R93+URZ+0x30], R4 ;  /* 0x000030045d0075a7 */ /* 0x0022e400080011ff */
[----:B---3--:R-:W-:Y:S05]  /*c2c0*/  @!P0 NANOSLEEP.SYNCS 0x989680 ;  /* 0x009896800000895d */ /* 0x008fea0003900000 */
[----:B------:R-:W3:Y:S02]  /*c2d0*/  @!P0 SYNCS.PHASECHK.TRANS64 P0, [R93+URZ+0x30], R4 ;  /* 0x000030045d0085a7 */ /* 0x000ee400080010ff */
[----:B---3--:R-:W-:Y:S05]  /*c2e0*/  @!P0 BRA `(.L_x_131) ;  /* 0xfffffffc00f08947 */ /* 0x008fea000383ffff */
[----:B------:R-:W-:Y:S05]  /*c2f0*/  BRA `(.L_x_130) ;  /* 0xffffffc0003c7947 */ /* 0x000fea000383ffff */
.L_x_139:
[----:B-1----:R1:W3:Y:S02]  /*c300*/  SYNCS.PHASECHK.TRANS64.TRYWAIT P0, [R93+URZ+0x30], R4 ;  /* 0x000030045d0075a7 */ /* 0x0022e400080011ff */
[----:B---3--:R-:W-:Y:S05]  /*c310*/  @!P0 NANOSLEEP.SYNCS 0x989680 ;  /* 0x009896800000895d */ /* 0x008fea0003900000 */
[----:B------:R-:W3:Y:S02]  /*c320*/  @!P0 SYNCS.PHASECHK.TRANS64 P0, [R93+URZ+0x30], R4 ;  /* 0x000030045d0085a7 */ /* 0x000ee400080010ff */
[----:B---3--:R-:W-:Y:S05]  /*c330*/  @!P0 BRA `(.L_x_139) ;  /* 0xfffffffc00f08947 */ /* 0x008fea000383ffff */
[----:B------:R-:W-:Y:S05]  /*c340*/  BRA `(.L_x_138) ;  /* 0xffffffc8008c7947 */ /* 0x000fea000383ffff */
.L_x_147:
[----:B-1----:R1:W3:Y:S02]  /*c350*/  SYNCS.PHASECHK.TRANS64.TRYWAIT P0, [R93+URZ+0x30], R4 ;  /* 0x000030045d0075a7 */ /* 0x0022e400080011ff */
[----:B---3--:R-:W-:Y:S05]  /*c360*/  @!P0 NANOSLEEP.SYNCS 0x989680 ;  /* 0x009896800000895d */ /* 0x008fea0003900000 */
[----:B------:R-:W3:Y:S02]  /*c370*/  @!P0 SYNCS.PHASECHK.TRANS64 P0, [R93+URZ+0x30], R4 ;  /* 0x000030045d0085a7 */ /* 0x000ee400080010ff */
[----:B---3--:R-:W-:Y:S05]  /*c380*/  @!P0 BRA `(.L_x_147) ;  /* 0xfffffffc00f08947 */ /* 0x008fea000383ffff */
[----:B------:R-:W-:Y:S05]  /*c390*/  BRA `(.L_x_146) ;  /* 0xffffffd000ec7947 */ /* 0x000fea000383ffff */
.L_x_155:
[----:B-1----:R1:W3:Y:S02]  /*c3a0*/  SYNCS.PHASECHK.TRANS64.TRYWAIT P0, [R93+URZ+0x30], R4 ;  /* 0x000030045d0075a7 */ /* 0x0022e400080011ff */
[----:B---3--:R-:W-:Y:S05]  /*c3b0*/  @!P0 NANOSLEEP.SYNCS 0x989680 ;  /* 0x009896800000895d */ /* 0x008fea0003900000 */
[----:B------:R-:W3:Y:S02]  /*c3c0*/  @!P0 SYNCS.PHASECHK.TRANS64 P0, [R93+URZ+0x30], R4 ;  /* 0x000030045d0085a7 */ /* 0x000ee400080010ff */
[----:B---3--:R-:W-:Y:S05]  /*c3d0*/  @!P0 BRA `(.L_x_155) ;  /* 0xfffffffc00f08947 */ /* 0x008fea000383ffff */
[----:B------:R-:W-:Y:S05]  /*c3e0*/  BRA `(.L_x_154) ;  /* 0xffffffdc00407947 */ /* 0x000fea000383ffff */
.L_x_163:
[----:B-1----:R1:W3:Y:S02]  /*c3f0*/  SYNCS.PHASECHK.TRANS64.TRYWAIT P0, [R93+URZ+0x30], R2 ;  /* 0x000030025d0075a7 */ /* 0x0022e400080011ff */
[----:B---3--:R-:W-:Y:S05]  /*c400*/  @!P0 NANOSLEEP.SYNCS 0x989680 ;  /* 0x009896800000895d */ /* 0x008fea0003900000 */
[----:B------:R-:W3:Y:S02]  /*c410*/  @!P0 SYNCS.PHASECHK.TRANS64 P0, [R93+URZ+0x30], R2 ;  /* 0x000030025d0085a7 */ /* 0x000ee400080010ff */
[----:B---3--:R-:W-:Y:S05]  /*c420*/  @!P0 BRA `(.L_x_163) ;  /* 0xfffffffc00f08947 */ /* 0x008fea000383ffff */
[----:B------:R-:W-:Y:S05]  /*c430*/  BRA `(.L_x_162) ;  /* 0xffffffe400947947 */ /* 0x000fea000383ffff */
        .weak           $__internal_0_$__cuda_sm10x_tcgen05_guardrail_trap_col_being_dealloced_not_returned_by_alloc
        .type           $__internal_0_$__cuda_sm10x_tcgen05_guardrail_trap_col_being_dealloced_not_returned_by_alloc,@function
        .size           $__internal_0_$__cuda_sm10x_tcgen05_guardrail_trap_col_being_dealloced_not_returned_by_alloc,($__internal_1_$__cuda_sm10x_tcgen05_guardrail_trap_phase_invalid_during_alloc - $__internal_0_$__cuda_sm10x_tcgen05_guardrail_trap_col_being_dealloced_not_returned_by_alloc)
$__internal_0_$__cuda_sm10x_tcgen05_guardrail_trap_col_being_dealloced_not_returned_by_alloc:
[----:B------:R-:W-:Y:S05]  /*c440*/  BPT.TRAP 0x1 ;  /* 0x000000040000795c */ /* 0x000fea0000300000 */
[----:B------:R-:W-:-:S04]  /*c450*/  HFMA2 R3, -RZ, RZ, 0, 0 ;  /* 0x00000000ff037431 */ /* 0x000fc800000001ff */
[----:B------:R-:W-:Y:S05]  /*c460*/  RET.REL.NODEC R2 `(_ZN7cutlass13device_kernelINS_4gemm6kernel13GemmUniversalIN4cute5tupleIJiiiiEEENS1_10collective13CollectiveMmaINS1_35MainloopSm100TmaUmmaWarpSpecializedILi3ELi2ELi4ENS5_IJNS4_1CILi1EEENSA_ILi2EEESB_EEEEENS5_IJNSA_ILi64EEENSA_ILi256EEENSA_ILi32EEEEEENS_10tfloat32_tENS5_IJlSB_lEEESJ_SK_NS4_8TiledMMAINS4_8MMA_AtomIJNS4_17SM100_MMA_TF32_SSISJ_SJ_fLi64ELi256ELNS4_4UMMA5MajorE0ELSP_0ELNSO_7ScaleInE0ELSQ_0EEEEEENS4_6LayoutINS5_IJSB_SB_SB_EEENS5_IJNSA_ILi0EEESV_SV_EEEEENS5_IJNS4_10UnderscoreESY_SY_EEEEENS4_23SM90_TMA_LOAD_MULTICASTENS4_14ComposedLayoutINS4_7SwizzleILi3ELi4ELi3EEENS4_18smem_ptr_flag_bitsILi32EEENST_INS5_IJNSA_ILi8EEESH_EEENS5_IJSH_SB_EEEEEEEvNS4_8identityENS4_13SM90_TMA_LOADES1B_vS1C_EENS_8epilogue10collective18CollectiveEpilogueINS1F_23Sm100TmaWarpSpecializedILi4ELi2ELi16ELb1ELb0EEEJSI_NS5_IJNST_ISF_SB_EENST_ISH_SB_EEEEESJ_SK_SJ_SK_NS1F_6fusion15FusionCallbacksIS1J_NS1N_17LinearCombinationISJ_fSJ_fLNS_15FloatRoundStyleE2EEESI_S1M_JEEENS4_5SM1004TMEM4LOAD26SM100_TMEM_LOAD_16dp128b8xES1D_S1B_NS4_17SM75_U32x4_LDSM_NENS4_14SM90_TMA_STOREES1B_NS4_17SM90_U32x4_STSM_NENS4_39AutoVectorizingCopyWithAssumedAlignmentILi128EEEEEEvvEEEEvNT_6ParamsE) ;  /* 0xffffff3802e47950 */ /* 0x000fea0003c3ffff */
        .weak           $__internal_1_$__cuda_sm10x_tcgen05_guardrail_trap_phase_invalid_during_alloc
        .type           $__internal_1_$__cuda_sm10x_tcgen05_guardrail_trap_phase_invalid_during_alloc,@function
        .size           $__internal_1_$__cuda_sm10x_tcgen05_guardrail_trap_phase_invalid_during_alloc,($__internal_2_$__cuda_sm10x_tcgen05_guardrail_trap_unallocated_columns_being_dealloced - $__internal_1_$__cuda_sm10x_tcgen05_guardrail_trap_phase_invalid_during_alloc)
$__internal_1_$__cuda_sm10x_tcgen05_guardrail_trap_phase_invalid_during_alloc:
[----:B------:R-:W-:Y:S05]  /*c470*/  BPT.TRAP 0x1 ;  /* 0x000000040000795c */ /* 0x000fea0000300000 */
[----:B------:R-:W-:-:S04]  /*c480*/  MOV R5, 0x0 ;  /* 0x0000000000057802 */ /* 0x000fc80000000f00 */
[----:B------:R-:W-:Y:S05]  /*c490*/  RET.REL.NODEC R4 `(_ZN7cutlass13device_kernelINS_4gemm6kernel13GemmUniversalIN4cute5tupleIJiiiiEEENS1_10collective13CollectiveMmaINS1_35MainloopSm100TmaUmmaWarpSpecializedILi3ELi2ELi4ENS5_IJNS4_1CILi1EEENSA_ILi2EEESB_EEEEENS5_IJNSA_ILi64EEENSA_ILi256EEENSA_ILi32EEEEEENS_10tfloat32_tENS5_IJlSB_lEEESJ_SK_NS4_8TiledMMAINS4_8MMA_AtomIJNS4_17SM100_MMA_TF32_SSISJ_SJ_fLi64ELi256ELNS4_4UMMA5MajorE0ELSP_0ELNSO_7ScaleInE0ELSQ_0EEEEEENS4_6LayoutINS5_IJSB_SB_SB_EEENS5_IJNSA_ILi0EEESV_SV_EEEEENS5_IJNS4_10UnderscoreESY_SY_EEEEENS4_23SM90_TMA_LOAD_MULTICASTENS4_14ComposedLayoutINS4_7SwizzleILi3ELi4ELi3EEENS4_18smem_ptr_flag_bitsILi32EEENST_INS5_IJNSA_ILi8EEESH_EEENS5_IJSH_SB_EEEEEEEvNS4_8identityENS4_13SM90_TMA_LOADES1B_vS1C_EENS_8epilogue10collective18CollectiveEpilogueINS1F_23Sm100TmaWarpSpecializedILi4ELi2ELi16ELb1ELb0EEEJSI_NS5_IJNST_ISF_SB_EENST_ISH_SB_EEEEESJ_SK_SJ_SK_NS1F_6fusion15FusionCallbacksIS1J_NS1N_17LinearCombinationISJ_fSJ_fLNS_15FloatRoundStyleE2EEESI_S1M_JEEENS4_5SM1004TMEM4LOAD26SM100_TMEM_LOAD_16dp128b8xES1D_S1B_NS4_17SM75_U32x4_LDSM_NENS4_14SM90_TMA_STOREES1B_NS4_17SM90_U32x4_STSM_NENS4_39AutoVectorizingCopyWithAssumedAlignmentILi128EEEEEEvvEEEEvNT_6ParamsE) ;  /* 0xffffff3804d87950 */ /* 0x000fea0003c3ffff */
        .weak           $__internal_2_$__cuda_sm10x_tcgen05_guardrail_trap_unallocated_columns_being_dealloced
        .type           $__internal_2_$__cuda_sm10x_tcgen05_guardrail_trap_unallocated_columns_being_dealloced,@function
        .size           $__internal_2_$__cuda_sm10x_tcgen05_guardrail_trap_unallocated_columns_being_dealloced,(.L_x_224 - $__internal_2_$__cuda_sm10x_tcgen05_guardrail_trap_unallocated_columns_being_dealloced)
$__internal_2_$__cuda_sm10x_tcgen05_guardrail_trap_unallocated_columns_being_dealloced:
[----:B------:R-:W-:Y:S05]  /*c4a0*/  BPT.TRAP 0x1 ;  /* 0x000000040000795c */ /* 0x000fea0000300000 */
[----:B------:R-:W-:-:S04]  /*c4b0*/  HFMA2 R3, -RZ, RZ, 0, 0 ;  /* 0x00000000ff037431 */ /* 0x000fc800000001ff */
[----:B------:R-:W-:Y:S05]  /*c4c0*/  RET.REL.NODEC R2 `(_ZN7cutlass13device_kernelINS_4gemm6kernel13GemmUniversalIN4cute5tupleIJiiiiEEENS1_10collective13CollectiveMmaINS1_35MainloopSm100TmaUmmaWarpSpecializedILi3ELi2ELi4ENS5_IJNS4_1CILi1EEENSA_ILi2EEESB_EEEEENS5_IJNSA_ILi64EEENSA_ILi256EEENSA_ILi32EEEEEENS_10tfloat32_tENS5_IJlSB_lEEESJ_SK_NS4_8TiledMMAINS4_8MMA_AtomIJNS4_17SM100_MMA_TF32_SSISJ_SJ_fLi64ELi256ELNS4_4UMMA5MajorE0ELSP_0ELNSO_7ScaleInE0ELSQ_0EEEEEENS4_6LayoutINS5_IJSB_SB_SB_EEENS5_IJNSA_ILi0EEESV_SV_EEEEENS5_IJNS4_10UnderscoreESY_SY_EEEEENS4_23SM90_TMA_LOAD_MULTICASTENS4_14ComposedLayoutINS4_7SwizzleILi3ELi4ELi3EEENS4_18smem_ptr_flag_bitsILi32EEENST_INS5_IJNSA_ILi8EEESH_EEENS5_IJSH_SB_EEEEEEEvNS4_8identityENS4_13SM90_TMA_LOADES1B_vS1C_EENS_8epilogue10collective18CollectiveEpilogueINS1F_23Sm100TmaWarpSpecializedILi4ELi2ELi16ELb1ELb0EEEJSI_NS5_IJNST_ISF_SB_EENST_ISH_SB_EEEEESJ_SK_SJ_SK_NS1F_6fusion15FusionCallbacksIS1J_NS1N_17LinearCombinationISJ_fSJ_fLNS_15FloatRoundStyleE2EEESI_S1M_JEEENS4_5SM1004TMEM4LOAD26SM100_TMEM_LOAD_16dp128b8xES1D_S1B_NS4_17SM75_U32x4_LDSM_NENS4_14SM90_TMA_STOREES1B_NS4_17SM90_U32x4_STSM_NENS4_39AutoVectorizingCopyWithAssumedAlignmentILi128EEEEEEvvEEEEvNT_6ParamsE) ;  /* 0xffffff3802cc7950 */ /* 0x000fea0003c3ffff */
.L_x_223:
[----:B------:R-:W-:-:S00]  /*c4d0*/  BRA `(.L_x_223) ;  /* 0xfffffffc00fc7947 */ /* 0x000fc0000383ffff */
[----:B------:R-:W-:-:S00]  /*c4e0*/  NOP ;  /* 0x0000000000007918 */ /* 0x000fc00000000000 */
        /* <DEDUP_REMOVED lines=9> */
.L_x_224:


//--------------------- .nv.global.init           --------------------------
	.section	.nv.global.init,"aw",@progbits
.nv.global.init:
	.type		$str$27,@object
	.size		$str$27,($str$28 - $str$27)
$str$27:
        /*0000*/ 	.byte	0x28, 0x61, 0x64, 0x64, 0x72, 0x65, 0x73, 0x73, 0x20, 0x26, 0x20, 0x6d, 0x61, 0x73, 0x6b, 0x29
        /*0010*/ 	.byte	0x20, 0x3d, 0x3d, 0x20, 0x30, 0x00
	.type		$str$28,@object
	.size		$str$28,($str$26 - $str$28)
$str$28:
        /*0016*/ 	.byte	0x2f, 0x74, 0x6d, 0x70, 0x2f, 0x63, 0x75, 0x74, 0x6c, 0x61, 0x73, 0x73, 0x5f, 0x73, 0x77, 0x65
        /*0026*/ 	.byte	0x65, 0x70, 0x5f, 0x73, 0x72, 0x63, 0x2f, 0x69, 0x6e, 0x63, 0x6c, 0x75, 0x64, 0x65, 0x2f, 0x63
        /*0036*/ 	.byte	0x75, 0x74, 0x65, 0x2f, 0x70, 0x6f, 0x69, 0x6e, 0x74, 0x65, 0x72, 0x5f, 0x66, 0x6c, 0x61, 0x67
        /*0046*/ 	.byte	0x67, 0x65, 0x64, 0x2e, 0x68, 0x70, 0x70, 0x00
	.type		$str$26,@object
	.size		$str$26,($str$25 - $str$26)
$str$26:
        /*004e*/ 	.byte	0x2f, 0x74, 0x6d, 0x70, 0x2f, 0x63, 0x75, 0x74, 0x6c, 0x61, 0x73, 0x73, 0x5f, 0x73, 0x77, 0x65
        /*005e*/ 	.byte	0x65, 0x70, 0x5f, 0x73, 0x72, 0x63, 0x2f, 0x69, 0x6e, 0x63, 0x6c, 0x75, 0x64, 0x65, 0x2f, 0x63
        /*006e*/ 	.byte	0x75, 0x74, 0x65, 0x2f, 0x61, 0x74, 0x6f, 0x6d, 0x2f, 0x63, 0x6f, 0x70, 0x79, 0x5f, 0x74, 0x72
        /*007e*/ 	.byte	0x61, 0x69, 0x74, 0x73, 0x5f, 0x73, 0x6d, 0x31, 0x30, 0x30, 0x2e, 0x68, 0x70, 0x70, 0x00
	.type		$str$25,@object
	.size		$str$25,(__unnamed_1 - $str$25)
$str$25:
        /*008d*/ 	.byte	0x28, 0x28, 0x75, 0x69, 0x6e, 0x74, 0x33, 0x32, 0x5f, 0x74, 0x28, 0x74, 0x68, 0x72, 0x65, 0x61
        /*009d*/ 	.byte	0x64, 0x49, 0x64, 0x78, 0x2e, 0x78, 0x29, 0x20, 0x2f, 0x20, 0x33, 0x32, 0x29, 0x20, 0x25, 0x20
        /*00ad*/ 	.byte	0x34, 0x29, 0x20, 0x3d, 0x3d, 0x20, 0x28, 0x28, 0x28, 0x74, 0x6d, 0x65, 0x6d, 0x5f, 0x61, 0x64
        /*00bd*/ 	.byte	0x64, 0x72, 0x20, 0x3e, 0x3e, 0x20, 0x31, 0x36, 0x29, 0x20, 0x2f, 0x20, 0x33, 0x32, 0x29, 0x20
        /*00cd*/ 	.byte	0x25, 0x20, 0x34, 0x29, 0x00
	.type		__unnamed_1,@object
	.size		__unnamed_1,(__unnamed_2 - __unnamed_1)
__unnamed_1:
        /*00d2*/ 	.byte	0x61, 0x75, 0x74, 0x6f, 0x20, 0x63, 0x75, 0x74, 0x65, 0x3a, 0x3a, 0x61, 0x73, 0x5f, 0x70, 0x6f
        /* <DEDUP_REMOVED lines=24> */
        /*0262*/ 	.byte	0x30, 0x34, 0x38, 0x3e, 0x3e, 0x3e, 0x3e, 0x5d, 0x00
	.type		__unnamed_2,@object
	.size		__unnamed_2,(.L_2 - __unnamed_2)
__unnamed_2:
        /* <DEDUP_REMOVED lines=45> */
        /*053b*/ 	.byte	0x3e, 0x3e, 0x3e, 0x5d, 0x00
.L_2:


//--------------------- .nv.shared._ZN7cutlass13device_kernelINS_4gemm6kernel13GemmUniversalIN4cute5tupleIJiiiiEEENS1_10collective13CollectiveMmaINS1_35MainloopSm100TmaUmmaWarpSpecializedILi3ELi2ELi4ENS5_IJNS4_1CILi1EEENSA_ILi2EEESB_EEEEENS5_IJNSA_ILi64EEENSA_ILi256EEENSA_ILi32EEEEEENS_10tfloat32_tENS5_IJlSB_lEEESJ_SK_NS4_8TiledMMAINS4_8MMA_AtomIJNS4_17SM100_MMA_TF32_SSISJ_SJ_fLi64ELi256ELNS4_4UMMA5MajorE0ELSP_0ELNSO_7ScaleInE0ELSQ_0EEEEEENS4_6LayoutINS5_IJSB_SB_SB_EEENS5_IJNSA_ILi0EEESV_SV_EEEEENS5_IJNS4_10UnderscoreESY_SY_EEEEENS4_23SM90_TMA_LOAD_MULTICASTENS4_14ComposedLayoutINS4_7SwizzleILi3ELi4ELi3EEENS4_18smem_ptr_flag_bitsILi32EEENST_INS5_IJNSA_ILi8EEESH_EEENS5_IJSH_SB_EEEEEEEvNS4_8identityENS4_13SM90_TMA_LOADES1B_vS1C_EENS_8epilogue10collective18CollectiveEpilogueINS1F_23Sm100TmaWarpSpecializedILi4ELi2ELi16ELb1ELb0EEEJSI_NS5_IJNST_ISF_SB_EENST_ISH_SB_EEEEESJ_SK_SJ_SK_NS1F_6fusion15FusionCallbacksIS1J_NS1N_17LinearCombinationISJ_fSJ_fLNS_15FloatRoundStyleE2EEESI_S1M_JEEENS4_5SM1004TMEM4LOAD26SM100_TMEM_LOAD_16dp128b8xES1D_S1B_NS4_17SM75_U32x4_LDSM_NENS4_14SM90_TMA_STOREES1B_NS4_17SM90_U32x4_STSM_NENS4_39AutoVectorizingCopyWithAssumedAlignmentILi128EEEEEEvvEEEEvNT_6ParamsE --------------------------
	.section	.nv.shared._ZN7cutlass13device_kernelINS_4gemm6kernel13GemmUniversalIN4cute5tupleIJiiiiEEENS1_10collective13CollectiveMmaINS1_35MainloopSm100TmaUmmaWarpSpecializedILi3ELi2ELi4ENS5_IJNS4_1CILi1EEENSA_ILi2EEESB_EEEEENS5_IJNSA_ILi64EEENSA_ILi256EEENSA_ILi32EEEEEENS_10tfloat32_tENS5_IJlSB_lEEESJ_SK_NS4_8TiledMMAINS4_8MMA_AtomIJNS4_17SM100_MMA_TF32_SSISJ_SJ_fLi64ELi256ELNS4_4UMMA5MajorE0ELSP_0ELNSO_7ScaleInE0ELSQ_0EEEEEENS4_6LayoutINS5_IJSB_SB_SB_EEENS5_IJNSA_ILi0EEESV_SV_EEEEENS5_IJNS4_10UnderscoreESY_SY_EEEEENS4_23SM90_TMA_LOAD_MULTICASTENS4_14ComposedLayoutINS4_7SwizzleILi3ELi4ELi3EEENS4_18smem_ptr_flag_bitsILi32EEENST_INS5_IJNSA_ILi8EEESH_EEENS5_IJSH_SB_EEEEEEEvNS4_8identityENS4_13SM90_TMA_LOADES1B_vS1C_EENS_8epilogue10collective18CollectiveEpilogueINS1F_23Sm100TmaWarpSpecializedILi4ELi2ELi16ELb1ELb0EEEJSI_NS5_IJNST_ISF_SB_EENST_ISH_SB_EEEEESJ_SK_SJ_SK_NS1F_6fusion15FusionCallbacksIS1J_NS1N_17LinearCombinationISJ_fSJ_fLNS_15FloatRoundStyleE2EEESI_S1M_JEEENS4_5SM1004TMEM4LOAD26SM100_TMEM_LOAD_16dp128b8xES1D_S1B_NS4_17SM75_U32x4_LDSM_NENS4_14SM90_TMA_STOREES1B_NS4_17SM90_U32x4_STSM_NENS4_39AutoVectorizingCopyWithAssumedAlignmentILi128EEEEEEvvEEEEvNT_6ParamsE,"aw",@nobits
	.sectionflags	@""
	.align	16
	.zero		1024


//--------------------- .nv.shared.reserved.0     --------------------------
	.section	.nv.shared.reserved.0,"aw",@nobits
	.weak		__nv_reservedSMEM_offset_0_alias
	.size		__nv_reservedSMEM_offset_0_alias, 0, 64
	.other		__nv_reservedSMEM_offset_0_alias,@"STO_CUDA_RESERVED_SHARED STV_DEFAULT"
__nv_reservedSMEM_offset_0_alias:
	.zero		0
.nv.shared.reserved.0:
	.zero		64
	.weak		__nv_reservedSMEM_tcgen05_partition
	.type		__nv_reservedSMEM_tcgen05_partition,@object
	.size		__nv_reservedSMEM_tcgen05_partition,(.L_0 - __nv_reservedSMEM_tcgen05_partition)
__nv_reservedSMEM_tcgen05_partition:
	.zero		32
.L_0:


//--------------------- .nv.global                --------------------------
	.section	.nv.global,"aw",@nobits
.nv.global:
	.type		_ZN40_INTERNAL_13730484_4_k_cu_c0b8b5b7_102724cute1_E,@object
	.size		_ZN40_INTERNAL_13730484_4_k_cu_c0b8b5b7_102724cute1_E,(_ZN40_INTERNAL_13730484_4_k_cu_c0b8b5b7_102724cuda3std3__45__cpo6cbeginE - _ZN40_INTERNAL_13730484_4_k_cu_c0b8b5b7_102724cute1_E)
_ZN40_INTERNAL_13730484_4_k_cu_c0b8b5b7_102724cute1_E:
	.zero		1
	.type		_ZN40_INTERNAL_13730484_4_k_cu_c0b8b5b7_102724cuda3std3__45__cpo6cbeginE,@object
	.size		_ZN40_INTERNAL_13730484_4_k_cu_c0b8b5b7_102724cuda3std3__45__cpo6cbeginE,(_ZN40_INTERNAL_13730484_4_k_cu_c0b8b5b7_102724cuda3std3__48in_placeE - _ZN40_INTERNAL_13730484_4_k_cu_c0b8b5b7_102724cuda3std3__45__cpo6cbeginE)
_ZN40_INTERNAL_13730484_4_k_cu_c0b8b5b7_102724cuda3std3__45__cpo6cbeginE:
	.zero		1
	.type		_ZN40_INTERNAL_13730484_4_k_cu_c0b8b5b7_102724cuda3std3__48in_placeE,@object
	.size		_ZN40_INTERNAL_13730484_4_k_cu_c0b8b5b7_102724cuda3std3__48in_placeE,(_ZN40_INTERNAL_13730484_4_k_cu_c0b8b5b7_102724cuda3std6ranges3__45__cpo9iter_moveE - _ZN40_INTERNAL_13730484_4_k_cu_c0b8b5b7_102724cuda3std3__48in_placeE)
_ZN40_INTERNAL_13730484_4_k_cu_c0b8b5b7_102724cuda3std3__48in_placeE:
	.zero		1
	.type		_ZN40_INTERNAL_13730484_4_k_cu_c0b8b5b7_102724cuda3std6ranges3__45__cpo9iter_moveE,@object
	.size		_ZN40_INTERNAL_13730484_4_k_cu_c0b8b5b7_102724cuda3std6ranges3__45__cpo9iter_moveE,(_ZN40_INTERNAL_13730484_4_k_cu_c0b8b5b7_102724cuda3std3__45__cpo5beginE - _ZN40_INTERNAL_13730484_4_k_cu_c0b8b5b7_102724cuda3std6ranges3__45__cpo9iter_moveE)
_ZN40_INTERNAL_13730484_4_k_cu_c0b8b5b7_102724cuda3std6ranges3__45__cpo9iter_moveE:
	.zero		1
	.type		_ZN40_INTERNAL_13730484_4_k_cu_c0b8b5b7_102724cuda3std3__45__cpo5beginE,@object
	.size		_ZN40_INTERNAL_13730484_4_k_cu_c0b8b5b7_102724cuda3std3__45__cpo5beginE,(_ZN40_INTERNAL_13730484_4_k_cu_c0b8b5b7_102724cuda3std3__442_GLOBAL__N__13730484_4_k_cu_c0b8b5b7_102726ignoreE - _ZN40_INTERNAL_13730484_4_k_cu_c0b8b5b7_102724cuda3std3__45__cpo5beginE)
_ZN40_INTERNAL_13730484_4_k_cu_c0b8b5b7_102724cuda3std3__45__cpo5beginE:
	.zero		1
	.type		_ZN40_INTERNAL_13730484_4_k_cu_c0b8b5b7_102724cuda3std3__442_GLOBAL__N__13730484_4_k_cu_c0b8b5b7_102726ignoreE,@object
	.size		_ZN40_INTERNAL_13730484_4_k_cu_c0b8b5b7_102724cuda3std3__442_GLOBAL__N__13730484_4_k_cu_c0b8b5b7_102726ignoreE,(_ZN40_INTERNAL_13730484_4_k_cu_c0b8b5b7_102724cute7productE - _ZN40_INTERNAL_13730484_4_k_cu_c0b8b5b7_102724cuda3std3__442_GLOBAL__N__13730484_4_k_cu_c0b8b5b7_102726ignoreE)
_ZN40_INTERNAL_13730484_4_k_cu_c0b8b5b7_102724cuda3std3__442_GLOBAL__N__13730484_4_k_cu_c0b8b5b7_102726ignoreE:
	.zero		1
	.type		_ZN40_INTERNAL_13730484_4_k_cu_c0b8b5b7_102724cute7productE,@object
	.size		_ZN40_INTERNAL_13730484_4_k_cu_c0b8b5b7_102724cute7productE,(_ZN40_INTERNAL_13730484_4_k_cu_c0b8b5b7_102724cuda3std3__45__cpo3endE - _ZN40_INTERNAL_13730484_4_k_cu_c0b8b5b7_102724cute7productE)
_ZN40_INTERNAL_13730484_4_k_cu_c0b8b5b7_102724cute7productE:
	.zero		1
	.type		_ZN40_INTERNAL_13730484_4_k_cu_c0b8b5b7_102724cuda3std3__45__cpo3endE,@object
	.size		_ZN40_INTERNAL_13730484_4_k_cu_c0b8b5b7_102724cuda3std3__45__cpo3endE,(_ZN40_INTERNAL_13730484_4_k_cu_c0b8b5b7_102724cuda3std3__419piecewise_constructE - _ZN40_INTERNAL_13730484_4_k_cu_c0b8b5b7_102724cuda3std3__45__cpo3endE)
_ZN40_INTERNAL_13730484_4_k_cu_c0b8b5b7_102724cuda3std3__45__cpo3endE:
	.zero		1
	.type		_ZN40_INTERNAL_13730484_4_k_cu_c0b8b5b7_102724cuda3std3__419piecewise_constructE,@object
	.size		_ZN40_INTERNAL_13730484_4_k_cu_c0b8b5b7_102724cuda3std3__419piecewise_constructE,(_ZN40_INTERNAL_13730484_4_k_cu_c0b8b5b7_102724cuda3std3__45__cpo4cendE - _ZN40_INTERNAL_13730484_4_k_cu_c0b8b5b7_102724cuda3std3__419piecewise_constructE)
_ZN40_INTERNAL_13730484_4_k_cu_c0b8b5b7_102724cuda3std3__419piecewise_constructE:
	.zero		1
	.type		_ZN40_INTERNAL_13730484_4_k_cu_c0b8b5b7_102724cuda3std3__45__cpo4cendE,@object
	.size		_ZN40_INTERNAL_13730484_4_k_cu_c0b8b5b7_102724cuda3std3__45__cpo4cendE,(_ZN40_INTERNAL_13730484_4_k_cu_c0b8b5b7_102724cuda3std6ranges3__45__cpo4swapE - _ZN40_INTERNAL_13730484_4_k_cu_c0b8b5b7_102724cuda3std3__45__cpo4cendE)
_ZN40_INTERNAL_13730484_4_k_cu_c0b8b5b7_102724cuda3std3__45__cpo4cendE:
	.zero		1
	.type		_ZN40_INTERNAL_13730484_4_k_cu_c0b8b5b7_102724cuda3std6ranges3__45__cpo4swapE,@object
	.size		_ZN40_INTERNAL_13730484_4_k_cu_c0b8b5b7_102724cuda3std6ranges3__45__cpo4swapE,(.L_10 - _ZN40_INTERNAL_13730484_4_k_cu_c0b8b5b7_102724cuda3std6ranges3__45__cpo4swapE)
_ZN40_INTERNAL_13730484_4_k_cu_c0b8b5b7_102724cuda3std6ranges3__45__cpo4swapE:
	.zero		1
.L_10:


//--------------------- .nv.constant0._ZN7cutlass13device_kernelINS_4gemm6kernel13GemmUniversalIN4cute5tupleIJiiiiEEENS1_10collective13CollectiveMmaINS1_35MainloopSm100TmaUmmaWarpSpecializedILi3ELi2ELi4ENS5_IJNS4_1CILi1EEENSA_ILi2EEESB_EEEEENS5_IJNSA_ILi64EEENSA_ILi256EEENSA_ILi32EEEEEENS_10tfloat32_tENS5_IJlSB_lEEESJ_SK_NS4_8TiledMMAINS4_8MMA_AtomIJNS4_17SM100_MMA_TF32_SSISJ_SJ_fLi64ELi256ELNS4_4UMMA5MajorE0ELSP_0ELNSO_7ScaleInE0ELSQ_0EEEEEENS4_6LayoutINS5_IJSB_SB_SB_EEENS5_IJNSA_ILi0EEESV_SV_EEEEENS5_IJNS4_10UnderscoreESY_SY_EEEEENS4_23SM90_TMA_LOAD_MULTICASTENS4_14ComposedLayoutINS4_7SwizzleILi3ELi4ELi3EEENS4_18smem_ptr_flag_bitsILi32EEENST_INS5_IJNSA_ILi8EEESH_EEENS5_IJSH_SB_EEEEEEEvNS4_8identityENS4_13SM90_TMA_LOADES1B_vS1C_EENS_8epilogue10collective18CollectiveEpilogueINS1F_23Sm100TmaWarpSpecializedILi4ELi2ELi16ELb1ELb0EEEJSI_NS5_IJNST_ISF_SB_EENST_ISH_SB_EEEEESJ_SK_SJ_SK_NS1F_6fusion15FusionCallbacksIS1J_NS1N_17LinearCombinationISJ_fSJ_fLNS_15FloatRoundStyleE2EEESI_S1M_JEEENS4_5SM1004TMEM4LOAD26SM100_TMEM_LOAD_16dp128b8xES1D_S1B_NS4_17SM75_U32x4_LDSM_NENS4_14SM90_TMA_STOREES1B_NS4_17SM90_U32x4_STSM_NENS4_39AutoVectorizingCopyWithAssumedAlignmentILi128EEEEEEvvEEEEvNT_6ParamsE --------------------------
	.section	.nv.constant0._ZN7cutlass13device_kernelINS_4gemm6kernel13GemmUniversalIN4cute5tupleIJiiiiEEENS1_10collective13CollectiveMmaINS1_35MainloopSm100TmaUmmaWarpSpecializedILi3ELi2ELi4ENS5_IJNS4_1CILi1EEENSA_ILi2EEESB_EEEEENS5_IJNSA_ILi64EEENSA_ILi256EEENSA_ILi32EEEEEENS_10tfloat32_tENS5_IJlSB_lEEESJ_SK_NS4_8TiledMMAINS4_8MMA_AtomIJNS4_17SM100_MMA_TF32_SSISJ_SJ_fLi64ELi256ELNS4_4UMMA5MajorE0ELSP_0ELNSO_7ScaleInE0ELSQ_0EEEEEENS4_6LayoutINS5_IJSB_SB_SB_EEENS5_IJNSA_ILi0EEESV_SV_EEEEENS5_IJNS4_10UnderscoreESY_SY_EEEEENS4_23SM90_TMA_LOAD_MULTICASTENS4_14ComposedLayoutINS4_7SwizzleILi3ELi4ELi3EEENS4_18smem_ptr_flag_bitsILi32EEENST_INS5_IJNSA_ILi8EEESH_EEENS5_IJSH_SB_EEEEEEEvNS4_8identityENS4_13SM90_TMA_LOADES1B_vS1C_EENS_8epilogue10collective18CollectiveEpilogueINS1F_23Sm100TmaWarpSpecializedILi4ELi2ELi16ELb1ELb0EEEJSI_NS5_IJNST_ISF_SB_EENST_ISH_SB_EEEEESJ_SK_SJ_SK_NS1F_6fusion15FusionCallbacksIS1J_NS1N_17LinearCombinationISJ_fSJ_fLNS_15FloatRoundStyleE2EEESI_S1M_JEEENS4_5SM1004TMEM4LOAD26SM100_TMEM_LOAD_16dp128b8xES1D_S1B_NS4_17SM75_U32x4_LDSM_NENS4_14SM90_TMA_STOREES1B_NS4_17SM90_U32x4_STSM_NENS4_39AutoVectorizingCopyWithAssumedAlignmentILi128EEEEEEvvEEEEvNT_6ParamsE,"a",@progbits
	.sectionflags	@""
	.align	4
.nv.constant0._ZN7cutlass13device_kernelINS_4gemm6kernel13GemmUniversalIN4cute5tupleIJiiiiEEENS1_10collective13CollectiveMmaINS1_35MainloopSm100TmaUmmaWarpSpecializedILi3ELi2ELi4ENS5_IJNS4_1CILi1EEENSA_ILi2EEESB_EEEEENS5_IJNSA_ILi64EEENSA_ILi256EEENSA_ILi32EEEEEENS_10tfloat32_tENS5_IJlSB_lEEESJ_SK_NS4_8TiledMMAINS4_8MMA_AtomIJNS4_17SM100_MMA_TF32_SSISJ_SJ_fLi64ELi256ELNS4_4UMMA5MajorE0ELSP_0ELNSO_7ScaleInE0ELSQ_0EEEEEENS4_6LayoutINS5_IJSB_SB_SB_EEENS5_IJNSA_ILi0EEESV_SV_EEEEENS5_IJNS4_10UnderscoreESY_SY_EEEEENS4_23SM90_TMA_LOAD_MULTICASTENS4_14ComposedLayoutINS4_7SwizzleILi3ELi4ELi3EEENS4_18smem_ptr_flag_bitsILi32EEENST_INS5_IJNSA_ILi8EEESH_EEENS5_IJSH_SB_EEEEEEEvNS4_8identityENS4_13SM90_TMA_LOADES1B_vS1C_EENS_8epilogue10collective18CollectiveEpilogueINS1F_23Sm100TmaWarpSpecializedILi4ELi2ELi16ELb1ELb0EEEJSI_NS5_IJNST_ISF_SB_EENST_ISH_SB_EEEEESJ_SK_SJ_SK_NS1F_6fusion15FusionCallbacksIS1J_NS1N_17LinearCombinationISJ_fSJ_fLNS_15FloatRoundStyleE2EEESI_S1M_JEEENS4_5SM1004TMEM4LOAD26SM100_TMEM_LOAD_16dp128b8xES1D_S1B_NS4_17SM75_U32x4_LDSM_NENS4_14SM90_TMA_STOREES1B_NS4_17SM90_U32x4_STSM_NENS4_39AutoVectorizingCopyWithAssumedAlignmentILi128EEEEEEvvEEEEvNT_6ParamsE:
	.zero		2944


//--------------------- SYMBOLS --------------------------

	.type		.nv.reservedSmem.offset0,@object
	.size		.nv.reservedSmem.offset0,0x4
	.type		.nv.reservedSmem.cap,@object
	.size		.nv.reservedSmem.cap,0x4
	.type		__assertfail,@function
